	.headerflags	@"EF_CUDA_TEXMODE_UNIFIED EF_CUDA_64BIT_ADDRESS EF_CUDA_ACCELERATORS EF_CUDA_SM90 EF_CUDA_VIRTUAL_SM(EF_CUDA_SM90)"
	.elftype	@"ET_EXEC"


//--------------------- .nv.info                  --------------------------
	.section	.nv.info,"",@"SHT_CUDA_INFO"
	.align	4


	//----- nvinfo : EIATTR_REGCOUNT
	.align		4
        /*0000*/ 	.byte	0x04, 0x2f
        /*0002*/ 	.short	(.L_1 - .L_0)
	.align		4
.L_0:
        /*0004*/ 	.word	index@(matmul_kernel_make_tensor_desciptor)
        /*0008*/ 	.word	0x00000070


	//----- nvinfo : EIATTR_FRAME_SIZE
	.align		4
.L_1:
        /*000c*/ 	.byte	0x04, 0x11
        /*000e*/ 	.short	(.L_3 - .L_2)
	.align		4
.L_2:
        /*0010*/ 	.word	index@(matmul_kernel_make_tensor_desciptor)
        /*0014*/ 	.word	0x00000000


	//----- nvinfo : EIATTR_MIN_STACK_SIZE
	.align		4
.L_3:
        /*0018*/ 	.byte	0x04, 0x12
        /*001a*/ 	.short	(.L_5 - .L_4)
	.align		4
.L_4:
        /*001c*/ 	.word	index@(matmul_kernel_make_tensor_desciptor)
        /*0020*/ 	.word	0x00000000
.L_5:


//--------------------- .nv.info.matmul_kernel_make_tensor_desciptor --------------------------
	.section	.nv.info.matmul_kernel_make_tensor_desciptor,"",@"SHT_CUDA_INFO"
	.sectionflags	@""
	.align	4


	//----- nvinfo : EIATTR_CUDA_API_VERSION
	.align		4
        /*0000*/ 	.byte	0x04, 0x37
        /*0002*/ 	.short	(.L_7 - .L_6)
.L_6:
        /*0004*/ 	.word	0x00000080


	//----- nvinfo : EIATTR_KPARAM_INFO
	.align		4
.L_7:
        /*0008*/ 	.byte	0x04, 0x17
        /*000a*/ 	.short	(.L_9 - .L_8)
.L_8:
        /*000c*/ 	.word	0x00000000
        /*0010*/ 	.short	0x0007
        /*0012*/ 	.short	0x0030
        /*0014*/ 	.byte	0x00, 0xf4, 0x21, 0x00


	//----- nvinfo : EIATTR_KPARAM_INFO
	.align		4
.L_9:
        /*0018*/ 	.byte	0x04, 0x17
        /*001a*/ 	.short	(.L_11 - .L_10)
.L_10:
        /*001c*/ 	.word	0x00000000
        /*0020*/ 	.short	0x0006
        /*0022*/ 	.short	0x0028
        /*0024*/ 	.byte	0x00, 0xf4, 0x21, 0x00


	//----- nvinfo : EIATTR_KPARAM_INFO
	.align		4
.L_11:
        /*0028*/ 	.byte	0x04, 0x17
        /*002a*/ 	.short	(.L_13 - .L_12)
.L_12:
        /*002c*/ 	.word	0x00000000
        /*0030*/ 	.short	0x0005
        /*0032*/ 	.short	0x0020
        /*0034*/ 	.byte	0x00, 0xf0, 0x11, 0x00


	//----- nvinfo : EIATTR_KPARAM_INFO
	.align		4
.L_13:
        /*0038*/ 	.byte	0x04, 0x17
        /*003a*/ 	.short	(.L_15 - .L_14)
.L_14:
        /*003c*/ 	.word	0x00000000
        /*0040*/ 	.short	0x0004
        /*0042*/ 	.short	0x001c
        /*0044*/ 	.byte	0x00, 0xf0, 0x11, 0x00


	//----- nvinfo : EIATTR_KPARAM_INFO
	.align		4
.L_15:
        /*0048*/ 	.byte	0x04, 0x17
        /*004a*/ 	.short	(.L_17 - .L_16)
.L_16:
        /*004c*/ 	.word	0x00000000
        /*0050*/ 	.short	0x0003
        /*0052*/ 	.short	0x0018
        /*0054*/ 	.byte	0x00, 0xf0, 0x11, 0x00


	//----- nvinfo : EIATTR_KPARAM_INFO
	.align		4
.L_17:
        /*0058*/ 	.byte	0x04, 0x17
        /*005a*/ 	.short	(.L_19 - .L_18)
.L_18:
        /*005c*/ 	.word	0x00000000
        /*0060*/ 	.short	0x0002
        /*0062*/ 	.short	0x0010
        /*0064*/ 	.byte	0x00, 0xf4, 0x21, 0x00


	//----- nvinfo : EIATTR_KPARAM_INFO
	.align		4
.L_19:
        /*0068*/ 	.byte	0x04, 0x17
        /*006a*/ 	.short	(.L_21 - .L_20)
.L_20:
        /*006c*/ 	.word	0x00000000
        /*0070*/ 	.short	0x0001
        /*0072*/ 	.short	0x0008
        /*0074*/ 	.byte	0x00, 0xf4, 0x21, 0x00


	//----- nvinfo : EIATTR_KPARAM_INFO
	.align		4
.L_21:
        /*0078*/ 	.byte	0x04, 0x17
        /*007a*/ 	.short	(.L_23 - .L_22)
.L_22:
        /*007c*/ 	.word	0x00000000
        /*0080*/ 	.short	0x0000
        /*0082*/ 	.short	0x0000
        /*0084*/ 	.byte	0x00, 0xf4, 0x21, 0x00


	//----- nvinfo : EIATTR_SPARSE_MMA_MASK
	.align		4
.L_23:
        /*0088*/ 	.byte	0x03, 0x50
        /*008a*/ 	.short	0x0000


	//----- nvinfo : EIATTR_MAXREG_COUNT
	.align		4
        /*008c*/ 	.byte	0x03, 0x1b
        /*008e*/ 	.short	0x00ff


	//----- nvinfo : EIATTR_INT_WARP_WIDE_INSTR_OFFSETS
	.align		4
        /*0090*/ 	.byte	0x04, 0x31
        /*0092*/ 	.short	(.L_25 - .L_24)


	//   ....[0]....
.L_24:
        /*0094*/ 	.word	0x00001270


	//   ....[1]....
        /*0098*/ 	.word	0x00001280


	//   ....[2]....
        /*009c*/ 	.word	0x00001290


	//   ....[3]....
        /*00a0*/ 	.word	0x000012a0


	//   ....[4]....
        /*00a4*/ 	.word	0x000012b0


	//   ....[5]....
        /*00a8*/ 	.word	0x000012f0


	//   ....[6]....
        /*00ac*/ 	.word	0x000014c0


	//   ....[7]....
        /*00b0*/ 	.word	0x000014e0


	//   ....[8]....
        /*00b4*/ 	.word	0x00001510


	//   ....[9]....
        /*00b8*/ 	.word	0x00001520


	//   ....[10]....
        /*00bc*/ 	.word	0x00001530


	//   ....[11]....
        /*00c0*/ 	.word	0x000015a0


	//   ....[12]....
        /*00c4*/ 	.word	0x00001620


	//   ....[13]....
        /*00c8*/ 	.word	0x00001660


	//   ....[14]....
        /*00cc*/ 	.word	0x00001fe0


	//   ....[15]....
        /*00d0*/ 	.word	0x00002020


	//   ....[16]....
        /*00d4*/ 	.word	0x00002980


	//   ....[17]....
        /*00d8*/ 	.word	0x00002990


	//----- nvinfo : EIATTR_COOP_GROUP_MASK_REGIDS
	.align		4
.L_25:
        /*00dc*/ 	.byte	0x04, 0x29
        /*00de*/ 	.short	(.L_27 - .L_26)


	//   ....[0]....
.L_26:
        /*00e0*/ 	.word	0xffffffff


	//   ....[1]....
        /*00e4*/ 	.word	0xffffffff


	//   ....[2]....
        /*00e8*/ 	.word	0xffffffff


	//   ....[3]....
        /*00ec*/ 	.word	0xffffffff


	//   ....[4]....
        /*00f0*/ 	.word	0xffffffff


	//   ....[5]....
        /*00f4*/ 	.word	0xffffffff


	//----- nvinfo : EIATTR_COOP_GROUP_INSTR_OFFSETS
	.align		4
.L_27:
        /*00f8*/ 	.byte	0x04, 0x28
        /*00fa*/ 	.short	(.L_29 - .L_28)


	//   ....[0]....
.L_28:
        /*00fc*/ 	.word	0x00000130


	//   ....[1]....
        /*0100*/ 	.word	0x000005a0


	//   ....[2]....
        /*0104*/ 	.word	0x000006f0


	//   ....[3]....
        /*0108*/ 	.word	0x00000b30


	//   ....[4]....
        /*010c*/ 	.word	0x00000c70


	//   ....[5]....
        /*0110*/ 	.word	0x00001160


	//----- nvinfo : EIATTR_MBARRIER_INSTR_OFFSETS
	.align		4
.L_29:
        /*0114*/ 	.byte	0x04, 0x39
        /*0116*/ 	.short	(.L_31 - .L_30)


	//   ....[0]....
.L_30:
        /*0118*/ 	.word	0x00001430
        /*011c*/ 	.word	0x000000ff
        /*0120*/ 	.word	0x00009000
        /*0124*/ 	.short	0x0100
        /*0126*/ 	.byte	0x08
	.zero		1


	//   ....[1]....
        /*0128*/ 	.word	0x000014f0
        /*012c*/ 	.word	0x000000ff
        /*0130*/ 	.word	0x00009008
        /*0134*/ 	.short	0x0100
        /*0136*/ 	.byte	0x08
	.zero		1


	//   ....[2]....
        /*0138*/ 	.word	0x00001590
        /*013c*/ 	.word	0x000000ff
        /*0140*/ 	.word	0x00009010
        /*0144*/ 	.short	0x0100
        /*0146*/ 	.byte	0x08
	.zero		1


	//   ....[3]....
        /*0148*/ 	.word	0x00001600
        /*014c*/ 	.word	0x000000ff
        /*0150*/ 	.word	0x00009020
        /*0154*/ 	.short	0x0100
        /*0156*/ 	.byte	0x08
	.zero		1


	//   ....[4]....
        /*0158*/ 	.word	0x00001650
        /*015c*/ 	.word	0x000000ff
        /*0160*/ 	.word	0x00009028
        /*0164*/ 	.short	0x0100
        /*0166*/ 	.byte	0x08
	.zero		1


	//   ....[5]....
        /*0168*/ 	.word	0x00001d40
        /*016c*/ 	.word	0x000000ff
        /*0170*/ 	.word	0x00000000
        /*0174*/ 	.short	0x010a
        /*0176*/ 	.byte	0x10
	.zero		1


	//   ....[6]....
        /*0178*/ 	.word	0x00001e20
        /*017c*/ 	.word	0x000000ff
        /*0180*/ 	.word	0x00000000
        /*0184*/ 	.short	0x010a
        /*0186*/ 	.byte	0x14
	.zero		1


	//   ....[7]....
        /*0188*/ 	.word	0x00002860
        /*018c*/ 	.word	0x000000ff
        /*0190*/ 	.word	0x00009020
        /*0194*/ 	.short	0x0108
        /*0196*/ 	.byte	0x08
	.zero		1


	//   ....[8]....
        /*0198*/ 	.word	0x00002890
        /*019c*/ 	.word	0x000000ff
        /*01a0*/ 	.word	0x00009028
        /*01a4*/ 	.short	0x0108
        /*01a6*/ 	.byte	0x08
	.zero		1


	//   ....[9]....
        /*01a8*/ 	.word	0x000028a0
        /*01ac*/ 	.word	0x000000ff
        /*01b0*/ 	.word	0x00009000
        /*01b4*/ 	.short	0x0108
        /*01b6*/ 	.byte	0x08
	.zero		1


	//   ....[10]....
        /*01b8*/ 	.word	0x000029b0
        /*01bc*/ 	.word	0x000000ff
        /*01c0*/ 	.word	0x00009008
        /*01c4*/ 	.short	0x0108
        /*01c6*/ 	.byte	0x08
	.zero		1


	//   ....[11]....
        /*01c8*/ 	.word	0x000029e0
        /*01cc*/ 	.word	0x000000ff
        /*01d0*/ 	.word	0x00009010
        /*01d4*/ 	.short	0x0108
        /*01d6*/ 	.byte	0x08
	.zero		1


	//   ....[12]....
        /*01d8*/ 	.word	0x00002af0
        /*01dc*/ 	.word	0x000000ff
        /*01e0*/ 	.word	0x00000000
        /*01e4*/ 	.short	0x010a
        /*01e6*/ 	.byte	0x10
	.zero		1


	//   ....[13]....
        /*01e8*/ 	.word	0x00002b20
        /*01ec*/ 	.word	0x000000ff
        /*01f0*/ 	.word	0x00000000
        /*01f4*/ 	.short	0x010a
        /*01f6*/ 	.byte	0x14
	.zero		1


	//----- nvinfo : EIATTR_NUM_MBARRIERS
	.align		4
.L_31:
        /*01f8*/ 	.byte	0x03, 0x38
        /*01fa*/ 	.short	0x0005


	//----- nvinfo : EIATTR_EXIT_INSTR_OFFSETS
	.align		4
        /*01fc*/ 	.byte	0x04, 0x1c
        /*01fe*/ 	.short	(.L_33 - .L_32)


	//   ....[0]....
.L_32:
        /*0200*/ 	.word	0x00002ae0


	//----- nvinfo : EIATTR_REQNTID
	.align		4
.L_33:
        /*0204*/ 	.byte	0x04, 0x10
        /*0206*/ 	.short	(.L_35 - .L_34)
.L_34:
        /*0208*/ 	.word	0x00000080
        /*020c*/ 	.word	0x00000001
        /*0210*/ 	.word	0x00000001


	//----- nvinfo : EIATTR_CRS_STACK_SIZE
	.align		4
.L_35:
        /*0214*/ 	.byte	0x04, 0x1e
        /*0216*/ 	.short	(.L_37 - .L_36)
.L_36:
        /*0218*/ 	.word	0x00000000


	//----- nvinfo : EIATTR_CBANK_PARAM_SIZE
	.align		4
.L_37:
        /*021c*/ 	.byte	0x03, 0x19
        /*021e*/ 	.short	0x0038


	//----- nvinfo : EIATTR_PARAM_CBANK
	.align		4
        /*0220*/ 	.byte	0x04, 0x0a
        /*0222*/ 	.short	(.L_39 - .L_38)
	.align		4
.L_38:
        /*0224*/ 	.word	index@(.nv.constant0.matmul_kernel_make_tensor_desciptor)
        /*0228*/ 	.short	0x0210
        /*022a*/ 	.short	0x0038


	//----- nvinfo : EIATTR_SW_WAR
	.align		4
.L_39:
        /*022c*/ 	.byte	0x04, 0x36
        /*022e*/ 	.short	(.L_41 - .L_40)
.L_40:
        /*0230*/ 	.word	0x00000008
.L_41:


//--------------------- .nv.callgraph             --------------------------
	.section	.nv.callgraph,"",@"SHT_CUDA_CALLGRAPH"
	.align	4
	.sectionentsize	8
	.align		4
        /*0000*/ 	.word	0x00000000
	.align		4
        /*0004*/ 	.word	0xffffffff
	.align		4
        /*0008*/ 	.word	0x00000000
	.align		4
        /*000c*/ 	.word	0xfffffffe
	.align		4
        /*0010*/ 	.word	0x00000000
	.align		4
        /*0014*/ 	.word	0xfffffffd
	.align		4
        /*0018*/ 	.word	0x00000000
	.align		4
        /*001c*/ 	.word	0xfffffffc


//--------------------- .text.matmul_kernel_make_tensor_desciptor --------------------------
	.section	.text.matmul_kernel_make_tensor_desciptor,"ax",@progbits
	.sectionflags	@"SHF_BARRIERS=1"
	.align	128
        .global         matmul_kernel_make_tensor_desciptor
        .type           matmul_kernel_make_tensor_desciptor,@function
        .size           matmul_kernel_make_tensor_desciptor,(.L_x_54 - matmul_kernel_make_tensor_desciptor)
        .other          matmul_kernel_make_tensor_desciptor,@"STO_CUDA_ENTRY STV_DEFAULT"
matmul_kernel_make_tensor_desciptor:
.text.matmul_kernel_make_tensor_desciptor:
[----:B------:R-:W1:Y:S01]  /*0000*/  LDC R1, c[0x0][0x28] ;  /* 0x00000a00ff017b82 */ /* 0x000e620000000800 */
[----:B------:R-:W2:Y:S07]  /*0010*/  S2R R0, SR_TID.X ;  /* 0x0000000000007919 */ /* 0x000eae0000002100 */
[----:B------:R-:W3:Y:S01]  /*0020*/  S2UR UR4, SR_CgaCtaId ;  /* 0x00000000000479c3 */ /* 0x000ee20000008800 */
[----:B------:R-:W-:Y:S01]  /*0030*/  UMOV UR8, 0x400 ;  /* 0x0000040000087882 */ /* 0x000fe20000000000 */
[----:B------:R-:W-:Y:S01]  /*0040*/  ULDC UR5, c[0x0][0xc] ;  /* 0x0000030000057ab9 */ /* 0x000fe20000000800 */
[----:B------:R-:W-:Y:S01]  /*0050*/  ULDC UR6, c[0x0][0x10] ;  /* 0x0000040000067ab9 */ /* 0x000fe20000000800 */
[----:B------:R-:W-:Y:S01]  /*0060*/  ULDC.64 UR34, c[0x0][0x238] ;  /* 0x00008e0000227ab9 */ /* 0x000fe20000000a00 */
[----:B------:R-:W-:Y:S03]  /*0070*/  BSSY B0, `(.L_x_0) ;  /* 0x000002b000007945 */ /* 0x000fe60003800000 */
[----:B------:R-:W4:Y:S08]  /*0080*/  LDC R2, c[0x0][0x22c] ;  /* 0x00008b00ff027b82 */ /* 0x000f300000000800 */
[----:B------:R-:W5:Y:S01]  /*0090*/  LDC R10, c[0x0][0x228] ;  /* 0x00008a00ff0a7b82 */ /* 0x000f620000000800 */
[----:B---3--:R-:W-:-:S07]  /*00a0*/  ULEA UR8, UR4, UR8, 0x18 ;  /* 0x0000000804087291 */ /* 0x008fce000f8ec03f */
[----:B------:R-:W-:Y:S01]  /*00b0*/  S2UR UR22, SR_CTAID.Y ;  /* 0x00000000001679c3 */ /* 0x000fe20000002600 */
[C---:B--2---:R-:W-:Y:S02]  /*00c0*/  ISETP.GE.U32.AND P0, PT, R0.reuse, 0x20, PT ;  /* 0x000000200000780c */ /* 0x044fe40003f06070 */
[----:B------:R-:W-:-:S05]  /*00d0*/  ISETP.NE.U32.AND P4, PT, R0, RZ, PT ;  /* 0x000000ff0000720c */ /* 0x000fca0003f85070 */
[----:B------:R-:W2:Y:S01]  /*00e0*/  S2UR UR4, SR_CTAID.Z ;  /* 0x00000000000479c3 */ /* 0x000ea20000002700 */
[----:B------:R-:W-:Y:S02]  /*00f0*/  LEA R3, R0, UR8, 0x2 ;  /* 0x0000000800037c11 */ /* 0x000fe4000f8e10ff */
[----:B----4-:R-:W-:-:S05]  /*0100*/  SHF.R.S32.HI R7, RZ, 0x1f, R2 ;  /* 0x0000001fff077819 */ /* 0x010fca0000011402 */
[----:B------:R-:W3:Y:S01]  /*0110*/  S2UR UR19, SR_CTAID.X ;  /* 0x00000000001379c3 */ /* 0x000ee20000002500 */
[----:B------:R-:W-:Y:S01]  /*0120*/  @!P0 STS [R3], RZ ;  /* 0x000000ff03008388 */ /* 0x000fe20000000800 */
[----:B------:R-:W-:-:S03]  /*0130*/  NOP ;  /* 0x0000000000007918 */ /* 0x000fc60000000000 */
[----:B------:R-:W4:Y:S01]  /*0140*/  @!P4 LDS R4, [UR8+0x34] ;  /* 0x00003408ff04c984 */ /* 0x000f220008000800 */
[----:B------:R-:W-:Y:S01]  /*0150*/  @!P4 IMAD.MOV.U32 R5, RZ, RZ, 0x3f000000 ;  /* 0x3f000000ff05c424 */ /* 0x000fe200078e00ff */
[----:B------:R-:W-:Y:S01]  /*0160*/  @!P4 SHF.R.U32.HI R11, RZ, 0x4, R7 ;  /* 0x00000004ff0bc819 */ /* 0x000fe20000011607 */
[----:B------:R-:W-:Y:S01]  /*0170*/  @!P4 IMAD.MOV.U32 R8, RZ, RZ, 0x7f ;  /* 0x0000007fff08c424 */ /* 0x000fe200078e00ff */
[----:B------:R-:W1:Y:S01]  /*0180*/  @!P4 LDS R9, [UR8+0x38] ;  /* 0x00003808ff09c984 */ /* 0x000e620008000800 */
[----:B--2---:R-:W-:-:S03]  /*0190*/  UIMAD UR4, UR4, UR6, UR22 ;  /* 0x00000006040472a4 */ /* 0x004fc6000f8e0216 */
[----:B------:R-:W2:Y:S01]  /*01a0*/  @!P4 LDS R6, [UR8+0x1c] ;  /* 0x00001c08ff06c984 */ /* 0x000ea20008000800 */
[----:B---3--:R-:W-:-:S04]  /*01b0*/  UIMAD UR4, UR4, UR5, UR19 ;  /* 0x00000005040472a4 */ /* 0x008fc8000f8e0213 */
[----:B------:R-:W-:-:S04]  /*01c0*/  UIMAD UR4, UR4, 0x180, URZ ;  /* 0x00000180040478a4 */ /* 0x000fc8000f8e023f */
[----:B------:R-:W-:-:S04]  /*01d0*/  UIADD3 UR6, UP0, UR4, UR34, URZ ;  /* 0x0000002204067290 */ /* 0x000fc8000ff1e03f */
[----:B------:R-:W-:Y:S01]  /*01e0*/  ULEA.HI.X.SX32 UR7, UR4, UR35, 0x1, UP0 ;  /* 0x0000002304077291 */ /* 0x000fe200080f0e3f */
[----:B----4-:R-:W-:Y:S02]  /*01f0*/  @!P4 LOP3.LUT R4, R4, 0xff000000, R5, 0xb8, !PT ;  /* 0xff0000000404c812 */ /* 0x010fe400078eb805 */
[----:B-1----:R-:W-:-:S03]  /*0200*/  @!P4 LOP3.LUT R5, R9, 0xff, R8, 0xb8, !PT ;  /* 0x000000ff0905c812 */ /* 0x002fc600078eb808 */
[----:B------:R1:W-:Y:S01]  /*0210*/  @!P4 STS [UR8+0x34], R4 ;  /* 0x00003404ff00c988 */ /* 0x0003e20008000808 */
[----:B------:R-:W-:Y:S01]  /*0220*/  @!P4 SHF.R.U64 R9, R2, 0x4, R7 ;  /* 0x000000040209c819 */ /* 0x000fe20000001207 */
[----:B-----5:R-:W-:Y:S01]  /*0230*/  VIADD R7, R10, 0xffffffff ;  /* 0xffffffff0a077836 */ /* 0x020fe20000000000 */
[----:B--2---:R-:W-:Y:S01]  /*0240*/  @!P4 LOP3.LUT R8, R6, 0xf, R11, 0xb8, !PT ;  /* 0x0000000f0608c812 */ /* 0x004fe200078eb80b */
[----:B------:R-:W-:Y:S01]  /*0250*/  VIADD R6, R2, 0xffffffff ;  /* 0xffffffff02067836 */ /* 0x000fe20000000000 */
[----:B------:R1:W-:Y:S04]  /*0260*/  @!P4 STS [UR8+0x38], R5 ;  /* 0x00003805ff00c988 */ /* 0x0003e80008000808 */
[----:B------:R1:W-:Y:S04]  /*0270*/  @!P4 STS [UR8+0xc], R9 ;  /* 0x00000c09ff00c988 */ /* 0x0003e80008000808 */
[----:B------:R1:W-:Y:S04]  /*0280*/  @!P4 STS [UR8+0x1c], R8 ;  /* 0x00001c08ff00c988 */ /* 0x0003e80008000808 */
[----:B------:R1:W-:Y:S04]  /*0290*/  @!P4 STS [UR8+0x20], R6 ;  /* 0x00002006ff00c988 */ /* 0x0003e80008000808 */
[----:B------:R1:W-:Y:S01]  /*02a0*/  @!P4 STS [UR8+0x24], R7 ;  /* 0x00002407ff00c988 */ /* 0x0003e20008000808 */
[----:B------:R-:W-:Y:S05]  /*02b0*/  @P4 BRA `(.L_x_1) ;  /* 0x0000000000184947 */ /* 0x000fea0003800000 */
[----:B-1----:R-:W1:Y:S01]  /*02c0*/  LDS R4, [UR8+0x8] ;  /* 0x00000808ff047984 */ /* 0x002e620008000800 */
[----:B------:R-:W2:Y:S01]  /*02d0*/  LDC.64 R8, c[0x0][0x210] ;  /* 0x00008400ff087b82 */ /* 0x000ea20000000a00 */
[----:B------:R-:W-:Y:S02]  /*02e0*/  IMAD.MOV.U32 R5, RZ, RZ, 0x70 ;  /* 0x00000070ff057424 */ /* 0x000fe400078e00ff */
[----:B--2---:R2:W-:Y:S03]  /*02f0*/  STS.64 [UR8], R8 ;  /* 0x00000008ff007988 */ /* 0x0045e60008000a08 */
[----:B-1----:R-:W-:-:S05]  /*0300*/  LOP3.LUT R4, R4, 0x10, R5, 0xd8, !PT ;  /* 0x0000001004047812 */ /* 0x002fca00078ed805 */
[----:B------:R2:W-:Y:S02]  /*0310*/  STS [UR8+0x8], R4 ;  /* 0x00000804ff007988 */ /* 0x0005e40008000808 */
.L_x_1:
[----:B------:R-:W-:Y:S05]  /*0320*/  BSYNC B0 ;  /* 0x0000000000007941 */ /* 0x000fea0003800000 */
.L_x_0:
[----:B------:R-:W-:Y:S04]  /*0330*/  BSSY B0, `(.L_x_2) ;  /* 0x0000008000007945 */ /* 0x000fe80003800000 */
[----:B------:R-:W-:Y:S05]  /*0340*/  @P4 BRA `(.L_x_3) ;  /* 0x0000000000184947 */ /* 0x000fea0003800000 */
[----:B-12---:R-:W1:Y:S02]  /*0350*/  LDS R4, [UR8+0x34] ;  /* 0x00003408ff047984 */ /* 0x006e640008000800 */
[----:B-1----:R-:W-:-:S05]  /*0360*/  LOP3.LUT R4, R4, 0x7, RZ, 0xb8, !PT ;  /* 0x0000000704047812 */ /* 0x002fca00078eb8ff */
[----:B------:R-:W-:Y:S04]  /*0370*/  STS [UR8+0x34], R4 ;  /* 0x00003404ff007988 */ /* 0x000fe80008000808 */
[----:B------:R-:W1:Y:S02]  /*0380*/  LDS R5, [UR8+0x34] ;  /* 0x00003408ff057984 */ /* 0x000e640008000800 */
[----:B-1----:R-:W-:-:S05]  /*0390*/  LOP3.LUT R5, R5, 0x38, RZ, 0xb8, !PT ;  /* 0x0000003805057812 */ /* 0x002fca00078eb8ff */
[----:B------:R3:W-:Y:S02]  /*03a0*/  STS [UR8+0x34], R5 ;  /* 0x00003405ff007988 */ /* 0x0007e40008000808 */
.L_x_3:
[----:B------:R-:W-:Y:S05]  /*03b0*/  BSYNC B0 ;  /* 0x0000000000007941 */ /* 0x000fea0003800000 */
.L_x_2:
[----:B------:R-:W-:Y:S01]  /*03c0*/  BSSY B1, `(.L_x_4) ;  /* 0x0000018000017945 */ /* 0x000fe20003800000 */
[----:B------:R-:W-:Y:S01]  /*03d0*/  UMOV UR36, 0x1 ;  /* 0x0000000100247882 */ /* 0x000fe20000000000 */
[----:B------:R-:W-:Y:S02]  /*03e0*/  UMOV UR18, 0x80 ;  /* 0x0000008000127882 */ /* 0x000fe40000000000 */
[----:B------:R-:W-:Y:S01]  /*03f0*/  BSSY B0, `(.L_x_5) ;  /* 0x0000011000007945 */ /* 0x000fe20003800000 */
[----:B------:R-:W-:-:S03]  /*0400*/  IMAD.MOV.U32 R60, RZ, RZ, RZ ;  /* 0x000000ffff3c7224 */ /* 0x000fc600078e00ff */
[----:B------:R-:W-:Y:S05]  /*0410*/  @P4 BRA `(.L_x_6) ;  /* 0x00000000001c4947 */ /* 0x000fea0003800000 */
[----:B-12---:R-:W1:Y:S02]  /*0420*/  LDS R4, [UR8+0x8] ;  /* 0x00000808ff047984 */ /* 0x006e640008000800 */
[----:B-1----:R-:W-:-:S05]  /*0430*/  LOP3.LUT R4, R4, 0x780, RZ, 0xb8, !PT ;  /* 0x0000078004047812 */ /* 0x002fca00078eb8ff */
[----:B------:R1:W-:Y:S01]  /*0440*/  STS [UR8+0x8], R4 ;  /* 0x00000804ff007988 */ /* 0x0003e20008000808 */
[----:B------:R-:W-:Y:S05]  /*0450*/  @P4 BRA `(.L_x_7) ;  /* 0x0000000000284947 */ /* 0x000fea0003800000 */
[----:B-1----:R-:W1:Y:S02]  /*0460*/  LDS R4, [UR8+0x8] ;  /* 0x00000808ff047984 */ /* 0x002e640008000800 */
[----:B-1----:R-:W-:-:S05]  /*0470*/  LOP3.LUT R4, R4, 0x1800, RZ, 0xb8, !PT ;  /* 0x0000180004047812 */ /* 0x002fca00078eb8ff */
[----:B------:R4:W-:Y:S02]  /*0480*/  STS [UR8+0x8], R4 ;  /* 0x00000804ff007988 */ /* 0x0009e40008000808 */
.L_x_6:
[----:B------:R-:W-:Y:S05]  /*0490*/  @P4 BREAK B0 ;  /* 0x0000000000004942 */ /* 0x000fea0003800000 */
[----:B------:R-:W-:Y:S05]  /*04a0*/  @P4 BRA `(.L_x_8) ;  /* 0x0000000000244947 */ /* 0x000fea0003800000 */
[----:B-1-3--:R-:W1:Y:S01]  /*04b0*/  LDS R5, [UR8+0x8] ;  /* 0x00000808ff057984 */ /* 0x00ae620008000800 */
[----:B--2-4-:R-:W-:-:S05]  /*04c0*/  IMAD.MOV.U32 R4, RZ, RZ, 0x6000 ;  /* 0x00006000ff047424 */ /* 0x014fca00078e00ff */
[----:B-1----:R-:W-:-:S04]  /*04d0*/  LOP3.LUT R4, R5, 0x4000, R4, 0xd8, !PT ;  /* 0x0000400005047812 */ /* 0x002fc800078ed804 */
[----:B------:R-:W-:-:S05]  /*04e0*/  LOP3.LUT R4, R4, 0x400000, RZ, 0xb8, !PT ;  /* 0x0040000004047812 */ /* 0x000fca00078eb8ff */
[----:B------:R2:W-:Y:S02]  /*04f0*/  STS [UR8+0x8], R4 ;  /* 0x00000804ff007988 */ /* 0x0005e40008000808 */
.L_x_7:
[----:B------:R-:W-:Y:S05]  /*0500*/  BSYNC B0 ;  /* 0x0000000000007941 */ /* 0x000fea0003800000 */
.L_x_5:
[----:B-12---:R-:W1:Y:S02]  /*0510*/  @!P4 LDS R4, [UR8+0x8] ;  /* 0x00000808ff04c984 */ /* 0x006e640008000800 */
[----:B-1----:R-:W-:-:S05]  /*0520*/  @!P4 LOP3.LUT R4, R4, 0x8000, RZ, 0xb8, !PT ;  /* 0x000080000404c812 */ /* 0x002fca00078eb8ff */
[----:B------:R1:W-:Y:S02]  /*0530*/  @!P4 STS [UR8+0x8], R4 ;  /* 0x00000804ff00c988 */ /* 0x0003e40008000808 */
.L_x_8:
[----:B------:R-:W-:Y:S05]  /*0540*/  BSYNC B1 ;  /* 0x0000000000017941 */ /* 0x000fea0003800000 */
.L_x_4:
[----:B------:R-:W-:Y:S05]  /*0550*/  WARPSYNC.ALL ;  /* 0x0000000000007948 */ /* 0x000fea0003800000 */
[----:B------:R-:W-:Y:S01]  /*0560*/  NOP ;  /* 0x0000000000007918 */ /* 0x000fe20000000000 */
[----:B------:R-:W1:Y:S01]  /*0570*/  LDC R11, c[0x0][0x230] ;  /* 0x00008c00ff0b7b82 */ /* 0x000e620000000800 */
[----:B------:R-:W-:Y:S05]  /*0580*/  @P0 BRA `(.L_x_9) ;  /* 0x0000000000280947 */ /* 0x000fea0003800000 */
[----:B-12-4-:R-:W1:Y:S01]  /*0590*/  S2R R4, SR_LANEID ;  /* 0x0000000000047919 */ /* 0x016e620000000000 */
[----:B------:R-:W-:Y:S01]  /*05a0*/  NOP ;  /* 0x0000000000007918 */ /* 0x000fe20000000000 */
[----:B-1----:R-:W-:-:S05]  /*05b0*/  IMAD.SHL.U32 R8, R4, 0x4, RZ ;  /* 0x0000000404087824 */ /* 0x002fca00078e00ff */
[----:B------:R-:W1:Y:S01]  /*05c0*/  LDS R9, [R8+UR8] ;  /* 0x0000000808097984 */ /* 0x000e620008000800 */
[----:B------:R-:W-:-:S05]  /*05d0*/  IADD3 R4, P1, R8, UR6, RZ ;  /* 0x0000000608047c10 */ /* 0x000fca000ff3e0ff */
[----:B---3--:R-:W-:-:S05]  /*05e0*/  IMAD.X R5, RZ, RZ, UR7, P1 ;  /* 0x00000007ff057e24 */ /* 0x008fca00088e06ff */
[----:B-1----:R1:W5:Y:S01]  /*05f0*/  ATOMG.E.EXCH.STRONG.GPU PT, RZ, [R4], R9 ;  /* 0x0000000904ff73a8 */ /* 0x00236200041ee100 */
[----:B------:R-:W-:-:S04]  /*0600*/  DEPBAR {5,4,3,2,1,0} ;  /* 0x0000003f0000791a */ /* 0x000fc80000000000 */
[----:B------:R1:W-:Y:S01]  /*0610*/  UTMACCTL.IV [UR6] ;  /* 0x00000000060079b9 */ /* 0x0003e20008000000 */
[----:B------:R-:W-:Y:S01]  /*0620*/  NOP ;  /* 0x0000000000007918 */ /* 0x000fe20000000000 */
.L_x_9:
[----:B------:R-:W-:Y:S05]  /*0630*/  @P0 BRA `(.L_x_10) ;  /* 0x00000000000c0947 */ /* 0x000fea0003800000 */
[----:B------:R0:W-:Y:S01]  /*0640*/  UTMACMDFLUSH ;  /* 0x00000000000079b7 */ /* 0x0001e20000000000 */
[----:B------:R-:W-:Y:S05]  /*0650*/  @P0 BRA `(.L_x_10) ;  /* 0x0000000000040947 */ /* 0x000fea0003800000 */
[----:B------:R-:W-:-:S04]  /*0660*/  DEPBAR.LE SB0, 0x0 ;  /* 0x000080000000791a */ /* 0x000fc80000000000 */
.L_x_10:
[----:B-----5:R-:W-:Y:S01]  /*0670*/  BAR.SYNC.DEFER_BLOCKING 0x0 ;  /* 0x0000000000007b1d */ /* 0x020fe20000010000 */
[----:B------:R-:W-:Y:S01]  /*0680*/  UIADD3 UR5, UR4, 0x80, URZ ;  /* 0x0000008004057890 */ /* 0x000fe2000fffe03f */
[----:B-1----:R-:W-:-:S03]  /*0690*/  VIADD R10, R11, 0xffffffff ;  /* 0xffffffff0b0a7836 */ /* 0x002fc60000000000 */
[----:B------:R-:W-:Y:S01]  /*06a0*/  UIADD3 UR32, UP0, UR5, UR34, URZ ;  /* 0x0000002205207290 */ /* 0x000fe2000ff1e03f */
[----:B------:R-:W-:Y:S03]  /*06b0*/  BSSY B1, `(.L_x_11) ;  /* 0x000000c000017945 */ /* 0x000fe60003800000 */
[----:B------:R-:W-:Y:S01]  /*06c0*/  ULEA.HI.X.SX32 UR33, UR5, UR35, 0x1, UP0 ;  /* 0x0000002305217291 */ /* 0x000fe200080f0e3f */
[----:B------:R-:W-:Y:S06]  /*06d0*/  BAR.SYNC.DEFER_BLOCKING 0x0 ;  /* 0x0000000000007b1d */ /* 0x000fec0000010000 */
[----:B------:R1:W-:Y:S01]  /*06e0*/  @!P0 STS [R3], RZ ;  /* 0x000000ff03008388 */ /* 0x0003e20000000800 */
[----:B------:R-:W-:Y:S01]  /*06f0*/  NOP ;  /* 0x0000000000007918 */ /* 0x000fe20000000000 */
[----:B------:R-:W-:Y:S05]  /*0700*/  @P4 BRA `(.L_x_12) ;  /* 0x0000000000184947 */ /* 0x000fea0003800000 */
[----:B--2-4-:R-:W2:Y:S01]  /*0710*/  LDS R4, [UR8+0x8] ;  /* 0x00000808ff047984 */ /* 0x014ea20008000800 */
[----:B------:R-:W4:Y:S01]  /*0720*/  LDC.64 R8, c[0x0][0x218] ;  /* 0x00008600ff087b82 */ /* 0x000f220000000a00 */
[----:B---3--:R-:W-:Y:S02]  /*0730*/  IMAD.MOV.U32 R5, RZ, RZ, 0x70 ;  /* 0x00000070ff057424 */ /* 0x008fe400078e00ff */
[----:B----4-:R3:W-:Y:S03]  /*0740*/  STS.64 [UR8], R8 ;  /* 0x00000008ff007988 */ /* 0x0107e60008000a08 */
[----:B--2---:R-:W-:-:S05]  /*0750*/  LOP3.LUT R4, R4, 0x10, R5, 0xd8, !PT ;  /* 0x0000001004047812 */ /* 0x004fca00078ed805 */
[----:B------:R3:W-:Y:S02]  /*0760*/  STS [UR8+0x8], R4 ;  /* 0x00000804ff007988 */ /* 0x0007e40008000808 */
.L_x_12:
[----:B------:R-:W-:Y:S05]  /*0770*/  BSYNC B1 ;  /* 0x0000000000017941 */ /* 0x000fea0003800000 */
.L_x_11:
[----:B------:R-:W-:Y:S04]  /*0780*/  BSSY B1, `(.L_x_13) ;  /* 0x000000a000017945 */ /* 0x000fe80003800000 */
[----:B------:R-:W-:Y:S05]  /*0790*/  @P4 BRA `(.L_x_14) ;  /* 0x0000000000204947 */ /* 0x000fea0003800000 */
[----:B--234-:R-:W2:Y:S01]  /*07a0*/  LDS R4, [UR8+0x34] ;  /* 0x00003408ff047984 */ /* 0x01cea20008000800 */
[----:B------:R-:W-:Y:S02]  /*07b0*/  IMAD.MOV.U32 R9, RZ, RZ, 0x3f000000 ;  /* 0x3f000000ff097424 */ /* 0x000fe400078e00ff */
[----:B------:R-:W-:Y:S01]  /*07c0*/  @!P4 IMAD.MOV.U32 R5, RZ, RZ, 0x3f ;  /* 0x0000003fff05c424 */ /* 0x000fe200078e00ff */
[----:B------:R-:W3:Y:S02]  /*07d0*/  @!P4 LDS R8, [UR8+0x38] ;  /* 0x00003808ff08c984 */ /* 0x000ee40008000800 */
[----:B--2---:R-:W-:Y:S02]  /*07e0*/  LOP3.LUT R4, R4, 0xff000000, R9, 0xb8, !PT ;  /* 0xff00000004047812 */ /* 0x004fe400078eb809 */
[----:B---3--:R-:W-:-:S03]  /*07f0*/  @!P4 LOP3.LUT R5, R8, 0xff, R5, 0xb8, !PT ;  /* 0x000000ff0805c812 */ /* 0x008fc600078eb805 */
[----:B------:R2:W-:Y:S04]  /*0800*/  STS [UR8+0x34], R4 ;  /* 0x00003404ff007988 */ /* 0x0005e80008000808 */
[----:B------:R2:W-:Y:S02]  /*0810*/  @!P4 STS [UR8+0x38], R5 ;  /* 0x00003805ff00c988 */ /* 0x0005e40008000808 */
.L_x_14:
[----:B------:R-:W-:Y:S05]  /*0820*/  BSYNC B1 ;  /* 0x0000000000017941 */ /* 0x000fea0003800000 */
.L_x_13:
[----:B------:R-:W-:Y:S04]  /*0830*/  BSSY B1, `(.L_x_15) ;  /* 0x0000004000017945 */ /* 0x000fe80003800000 */
[----:B------:R-:W-:Y:S05]  /*0840*/  @P4 BRA `(.L_x_16) ;  /* 0x0000000000084947 */ /* 0x000fea0003800000 */
[----:B------:R1:W-:Y:S04]  /*0850*/  STS [UR8+0x24], R6 ;  /* 0x00002406ff007988 */ /* 0x0003e80008000808 */
[----:B------:R1:W-:Y:S02]  /*0860*/  STS [UR8+0x20], R10 ;  /* 0x0000200aff007988 */ /* 0x0003e40008000808 */
.L_x_16:
[----:B------:R-:W-:Y:S05]  /*0870*/  BSYNC B1 ;  /* 0x0000000000017941 */ /* 0x000fea0003800000 */
.L_x_15:
[----:B------:R-:W-:Y:S04]  /*0880*/  BSSY B1, `(.L_x_17) ;  /* 0x000000c000017945 */ /* 0x000fe80003800000 */
[----:B------:R-:W-:Y:S05]  /*0890*/  @P4 BRA `(.L_x_18) ;  /* 0x0000000000284947 */ /* 0x000fea0003800000 */
[----:B--23--:R-:W2:Y:S01]  /*08a0*/  LDS R5, [UR8+0x34] ;  /* 0x00003408ff057984 */ /* 0x00cea20008000800 */
[----:B-1----:R-:W-:-:S03]  /*08b0*/  SHF.R.S32.HI R6, RZ, 0x1f, R11 ;  /* 0x0000001fff067819 */ /* 0x002fc6000001140b */
[----:B----4-:R-:W1:Y:S01]  /*08c0*/  LDS R4, [UR8+0x1c] ;  /* 0x00001c08ff047984 */ /* 0x010e620008000800 */
[--C-:B------:R-:W-:Y:S02]  /*08d0*/  SHF.R.U32.HI R9, RZ, 0x4, R6.reuse ;  /* 0x00000004ff097819 */ /* 0x100fe40000011606 */
[----:B------:R-:W-:-:S05]  /*08e0*/  SHF.R.U64 R6, R11, 0x4, R6 ;  /* 0x000000040b067819 */ /* 0x000fca0000001206 */
[----:B------:R3:W-:Y:S01]  /*08f0*/  STS [UR8+0xc], R6 ;  /* 0x00000c06ff007988 */ /* 0x0007e20008000808 */
[----:B--2---:R-:W-:Y:S02]  /*0900*/  LOP3.LUT R5, R5, 0x7, RZ, 0xb8, !PT ;  /* 0x0000000705057812 */ /* 0x004fe400078eb8ff */
[----:B-1----:R-:W-:-:S03]  /*0910*/  LOP3.LUT R4, R4, 0xf, R9, 0xb8, !PT ;  /* 0x0000000f04047812 */ /* 0x002fc600078eb809 */
[----:B------:R3:W-:Y:S04]  /*0920*/  STS [UR8+0x34], R5 ;  /* 0x00003405ff007988 */ /* 0x0007e80008000808 */
[----:B------:R3:W-:Y:S02]  /*0930*/  STS [UR8+0x1c], R4 ;  /* 0x00001c04ff007988 */ /* 0x0007e40008000808 */
.L_x_18:
[----:B------:R-:W-:Y:S05]  /*0940*/  BSYNC B1 ;  /* 0x0000000000017941 */ /* 0x000fea0003800000 */
.L_x_17:
[----:B------:R-:W-:Y:S04]  /*0950*/  BSSY B2, `(.L_x_19) ;  /* 0x0000019000027945 */ /* 0x000fe80003800000 */
[----:B------:R-:W-:Y:S04]  /*0960*/  BSSY B1, `(.L_x_20) ;  /* 0x0000014000017945 */ /* 0x000fe80003800000 */
[----:B------:R-:W-:Y:S05]  /*0970*/  @P4 BRA `(.L_x_21) ;  /* 0x00000000001c4947 */ /* 0x000fea0003800000 */
[----:B--234-:R-:W2:Y:S02]  /*0980*/  LDS R4, [UR8+0x34] ;  /* 0x00003408ff047984 */ /* 0x01cea40008000800 */
[----:B--2---:R-:W-:-:S05]  /*0990*/  LOP3.LUT R4, R4, 0x38, RZ, 0xb8, !PT ;  /* 0x0000003804047812 */ /* 0x004fca00078eb8ff */
[----:B------:R2:W-:Y:S01]  /*09a0*/  STS [UR8+0x34], R4 ;  /* 0x00003404ff007988 */ /* 0x0005e20008000808 */
[----:B------:R-:W-:Y:S05]  /*09b0*/  @P4 BRA `(.L_x_22) ;  /* 0x00000000001c4947 */ /* 0x000fea0003800000 */
[----:B--2---:R-:W2:Y:S02]  /*09c0*/  LDS R4, [UR8+0x8] ;  /* 0x00000808ff047984 */ /* 0x004ea40008000800 */
[----:B--2---:R-:W-:-:S05]  /*09d0*/  LOP3.LUT R4, R4, 0x780, RZ, 0xb8, !PT ;  /* 0x0000078004047812 */ /* 0x004fca00078eb8ff */
[----:B------:R2:W-:Y:S02]  /*09e0*/  STS [UR8+0x8], R4 ;  /* 0x00000804ff007988 */ /* 0x0005e40008000808 */
.L_x_21:
[----:B------:R-:W-:Y:S05]  /*09f0*/  @P4 BRA `(.L_x_23) ;  /* 0x0000000000284947 */ /* 0x000fea0003800000 */
[----:B--234-:R-:W2:Y:S02]  /*0a00*/  LDS R4, [UR8+0x8] ;  /* 0x00000808ff047984 */ /* 0x01cea40008000800 */
[----:B--2---:R-:W-:-:S05]  /*0a10*/  LOP3.LUT R4, R4, 0x1800, RZ, 0xb8, !PT ;  /* 0x0000180004047812 */ /* 0x004fca00078eb8ff */
[----:B------:R3:W-:Y:S02]  /*0a20*/  STS [UR8+0x8], R4 ;  /* 0x00000804ff007988 */ /* 0x0007e40008000808 */
.L_x_22:
[----:B------:R-:W-:Y:S05]  /*0a30*/  @P4 BREAK B1 ;  /* 0x0000000000014942 */ /* 0x000fea0003800000 */
[----:B------:R-:W-:Y:S05]  /*0a40*/  @P4 BRA `(.L_x_24) ;  /* 0x0000000000244947 */ /* 0x000fea0003800000 */
[----:B--23--:R-:W2:Y:S01]  /*0a50*/  LDS R4, [UR8+0x8] ;  /* 0x00000808ff047984 */ /* 0x00cea20008000800 */
[----:B------:R-:W-:-:S05]  /*0a60*/  IMAD.MOV.U32 R5, RZ, RZ, 0x6000 ;  /* 0x00006000ff057424 */ /* 0x000fca00078e00ff */
[----:B--2---:R-:W-:-:S04]  /*0a70*/  LOP3.LUT R4, R4, 0x4000, R5, 0xd8, !PT ;  /* 0x0000400004047812 */ /* 0x004fc800078ed805 */
[----:B------:R-:W-:-:S05]  /*0a80*/  LOP3.LUT R4, R4, 0x400000, RZ, 0xb8, !PT ;  /* 0x0040000004047812 */ /* 0x000fca00078eb8ff */
[----:B------:R2:W-:Y:S02]  /*0a90*/  STS [UR8+0x8], R4 ;  /* 0x00000804ff007988 */ /* 0x0005e40008000808 */
.L_x_23:
[----:B------:R-:W-:Y:S05]  /*0aa0*/  BSYNC B1 ;  /* 0x0000000000017941 */ /* 0x000fea0003800000 */
.L_x_20:
[----:B--234-:R-:W2:Y:S02]  /*0ab0*/  @!P4 LDS R4, [UR8+0x8] ;  /* 0x00000808ff04c984 */ /* 0x01cea40008000800 */
[----:B--2---:R-:W-:-:S05]  /*0ac0*/  @!P4 LOP3.LUT R4, R4, 0x8000, RZ, 0xb8, !PT ;  /* 0x000080000404c812 */ /* 0x004fca00078eb8ff */
[----:B------:R4:W-:Y:S02]  /*0ad0*/  @!P4 STS [UR8+0x8], R4 ;  /* 0x00000804ff00c988 */ /* 0x0009e40008000808 */
.L_x_24:
[----:B------:R-:W-:Y:S05]  /*0ae0*/  BSYNC B2 ;  /* 0x0000000000027941 */ /* 0x000fea0003800000 */
.L_x_19:
[----:B------:R-:W-:Y:S05]  /*0af0*/  WARPSYNC.ALL ;  /* 0x0000000000007948 */ /* 0x000fea0003800000 */
[----:B------:R-:W-:Y:S01]  /*0b00*/  NOP ;  /* 0x0000000000007918 */ /* 0x000fe20000000000 */
[----:B------:R-:W-:Y:S05]  /*0b10*/  @P0 BRA `(.L_x_25) ;  /* 0x0000000000280947 */ /* 0x000fea0003800000 */
[----:B--234-:R-:W2:Y:S01]  /*0b20*/  S2R R4, SR_LANEID ;  /* 0x0000000000047919 */ /* 0x01cea20000000000 */
[----:B------:R-:W-:Y:S01]  /*0b30*/  NOP ;  /* 0x0000000000007918 */ /* 0x000fe20000000000 */
[----:B-12---:R-:W-:-:S05]  /*0b40*/  IMAD.SHL.U32 R6, R4, 0x4, RZ ;  /* 0x0000000404067824 */ /* 0x006fca00078e00ff */
[----:B------:R-:W1:Y:S01]  /*0b50*/  LDS R9, [R6+UR8] ;  /* 0x0000000806097984 */ /* 0x000e620008000800 */
[----:B------:R-:W-:-:S05]  /*0b60*/  IADD3 R4, P1, R6, UR32, RZ ;  /* 0x0000002006047c10 */ /* 0x000fca000ff3e0ff */
[----:B------:R-:W-:-:S05]  /*0b70*/  IMAD.X R5, RZ, RZ, UR33, P1 ;  /* 0x00000021ff057e24 */ /* 0x000fca00088e06ff */
[----:B-1----:R1:W5:Y:S01]  /*0b80*/  ATOMG.E.EXCH.STRONG.GPU PT, RZ, [R4], R9 ;  /* 0x0000000904ff73a8 */ /* 0x00236200041ee100 */
[----:B------:R-:W-:-:S04]  /*0b90*/  DEPBAR {5,4,3,2,1,0} ;  /* 0x0000003f0000791a */ /* 0x000fc80000000000 */
[----:B------:R1:W-:Y:S01]  /*0ba0*/  UTMACCTL.IV [UR32] ;  /* 0x00000000200079b9 */ /* 0x0003e20008000000 */
[----:B------:R-:W-:Y:S01]  /*0bb0*/  NOP ;  /* 0x0000000000007918 */ /* 0x000fe20000000000 */
.L_x_25:
[----:B------:R-:W-:Y:S05]  /*0bc0*/  @P0 BRA `(.L_x_26) ;  /* 0x00000000000c0947 */ /* 0x000fea0003800000 */
[----:B------:R0:W-:Y:S01]  /*0bd0*/  UTMACMDFLUSH ;  /* 0x00000000000079b7 */ /* 0x0001e20000000000 */
[----:B------:R-:W-:Y:S05]  /*0be0*/  @P0 BRA `(.L_x_26) ;  /* 0x0000000000040947 */ /* 0x000fea0003800000 */
[----:B------:R-:W-:-:S04]  /*0bf0*/  DEPBAR.LE SB0, 0x0 ;  /* 0x000080000000791a */ /* 0x000fc80000000000 */
.L_x_26:
[----:B-----5:R-:W-:Y:S01]  /*0c00*/  BAR.SYNC.DEFER_BLOCKING 0x0 ;  /* 0x0000000000007b1d */ /* 0x020fe20000010000 */
[----:B------:R-:W-:-:S04]  /*0c10*/  UIADD3 UR4, UR4, 0x100, URZ ;  /* 0x0000010004047890 */ /* 0x000fc8000fffe03f */
[----:B------:R-:W-:Y:S01]  /*0c20*/  UIADD3 UR34, UP0, UR4, UR34, URZ ;  /* 0x0000002204227290 */ /* 0x000fe2000ff1e03f */
[----:B------:R-:W-:Y:S03]  /*0c30*/  BSSY B2, `(.L_x_27) ;  /* 0x000000c000027945 */ /* 0x000fe60003800000 */
[----:B------:R-:W-:Y:S01]  /*0c40*/  ULEA.HI.X.SX32 UR35, UR4, UR35, 0x1, UP0 ;  /* 0x0000002304237291 */ /* 0x000fe200080f0e3f */
[----:B------:R-:W-:Y:S06]  /*0c50*/  BAR.SYNC.DEFER_BLOCKING 0x0 ;  /* 0x0000000000007b1d */ /* 0x000fec0000010000 */
[----:B------:R1:W-:Y:S01]  /*0c60*/  @!P0 STS [R3], RZ ;  /* 0x000000ff03008388 */ /* 0x0003e20000000800 */
[----:B------:R-:W-:Y:S01]  /*0c70*/  NOP ;  /* 0x0000000000007918 */ /* 0x000fe20000000000 */
[----:B------:R-:W-:Y:S05]  /*0c80*/  @P4 BRA `(.L_x_28) ;  /* 0x0000000000184947 */ /* 0x000fea0003800000 */
[----:B-1----:R-:W1:Y:S01]  /*0c90*/  LDS R3, [UR8+0x8] ;  /* 0x00000808ff037984 */ /* 0x002e620008000800 */
[----:B------:R-:W5:Y:S01]  /*0ca0*/  LDC.64 R8, c[0x0][0x220] ;  /* 0x00008800ff087b82 */ /* 0x000f620000000a00 */
[----:B--234-:R-:W-:Y:S02]  /*0cb0*/  IMAD.MOV.U32 R4, RZ, RZ, 0x70 ;  /* 0x00000070ff047424 */ /* 0x01cfe400078e00ff */
[----:B-----5:R2:W-:Y:S03]  /*0cc0*/  STS.64 [UR8], R8 ;  /* 0x00000008ff007988 */ /* 0x0205e60008000a08 */
[----:B-1----:R-:W-:-:S05]  /*0cd0*/  LOP3.LUT R3, R3, 0x10, R4, 0xd8, !PT ;  /* 0x0000001003037812 */ /* 0x002fca00078ed804 */
[----:B------:R2:W-:Y:S02]  /*0ce0*/  STS [UR8+0x8], R3 ;  /* 0x00000803ff007988 */ /* 0x0005e40008000808 */
.L_x_28:
[----:B-1----:R-:W-:Y:S05]  /*0cf0*/  BSYNC B2 ;  /* 0x0000000000027941 */ /* 0x002fea0003800000 */
.L_x_27:
[----:B------:R-:W-:Y:S04]  /*0d00*/  BSSY B3, `(.L_x_29) ;  /* 0x0000011000037945 */ /* 0x000fe80003800000 */
[----:B------:R-:W-:Y:S04]  /*0d10*/  BSSY B2, `(.L_x_30) ;  /* 0x000000e000027945 */ /* 0x000fe80003800000 */
[----:B------:R-:W-:Y:S05]  /*0d20*/  @P4 BRA `(.L_x_31) ;  /* 0x0000000000244947 */ /* 0x000fea0003800000 */
[----:B--2---:R-:W1:Y:S01]  /*0d30*/  LDS R3, [UR8+0x34] ;  /* 0x00003408ff037984 */ /* 0x004e620008000800 */
[----:B---34-:R-:W-:-:S05]  /*0d40*/  IMAD.MOV.U32 R4, RZ, RZ, 0x3f000000 ;  /* 0x3f000000ff047424 */ /* 0x018fca00078e00ff */
[----:B-1----:R-:W-:-:S05]  /*0d50*/  LOP3.LUT R3, R3, 0xff000000, R4, 0xb8, !PT ;  /* 0xff00000003037812 */ /* 0x002fca00078eb804 */
[----:B------:R1:W-:Y:S01]  /*0d60*/  STS [UR8+0x34], R3 ;  /* 0x00003403ff007988 */ /* 0x0003e20008000808 */
[----:B------:R-:W-:Y:S05]  /*0d70*/  @P4 BRA `(.L_x_32) ;  /* 0x00000000001c4947 */ /* 0x000fea0003800000 */
[----:B-1----:R-:W1:Y:S01]  /*0d80*/  LDS R3, [UR8+0x38] ;  /* 0x00003808ff037984 */ /* 0x002e620008000800 */
[----:B------:R-:W-:-:S05]  /*0d90*/  IMAD.MOV.U32 R4, RZ, RZ, 0x7f ;  /* 0x0000007fff047424 */ /* 0x000fca00078e00ff */
[----:B-1----:R-:W-:-:S05]  /*0da0*/  LOP3.LUT R3, R3, 0xff, R4, 0xb8, !PT ;  /* 0x000000ff03037812 */ /* 0x002fca00078eb804 */
[----:B------:R1:W-:Y:S02]  /*0db0*/  STS [UR8+0x38], R3 ;  /* 0x00003803ff007988 */ /* 0x0003e40008000808 */
.L_x_31:
[----:B------:R-:W-:Y:S05]  /*0dc0*/  @P4 BREAK B2 ;  /* 0x0000000000024942 */ /* 0x000fea0003800000 */
[----:B------:R-:W-:Y:S05]  /*0dd0*/  @P4 BRA `(.L_x_33) ;  /* 0x00000000000c4947 */ /* 0x000fea0003800000 */
[----:B------:R1:W-:Y:S02]  /*0de0*/  STS [UR8+0x20], R10 ;  /* 0x0000200aff007988 */ /* 0x0003e40008000808 */
.L_x_32:
[----:B------:R-:W-:Y:S05]  /*0df0*/  BSYNC B2 ;  /* 0x0000000000027941 */ /* 0x000fea0003800000 */
.L_x_30:
[----:B------:R1:W-:Y:S02]  /*0e00*/  @!P4 STS [UR8+0x24], R7 ;  /* 0x00002407ff00c988 */ /* 0x0003e40008000808 */
.L_x_33:
[----:B------:R-:W-:Y:S05]  /*0e10*/  BSYNC B3 ;  /* 0x0000000000037941 */ /* 0x000fea0003800000 */
.L_x_29:
[----:B------:R-:W-:Y:S05]  /*0e20*/  WARPSYNC.ALL ;  /* 0x0000000000007948 */ /* 0x000fea0003800000 */
[----:B------:R-:W-:Y:S01]  /*0e30*/  NOP ;  /* 0x0000000000007918 */ /* 0x000fe20000000000 */
[----:B------:R-:W-:Y:S04]  /*0e40*/  BSSY B3, `(.L_x_34) ;  /* 0x000000c000037945 */ /* 0x000fe80003800000 */
[----:B------:R-:W-:Y:S05]  /*0e50*/  @P4 BRA `(.L_x_35) ;  /* 0x0000000000284947 */ /* 0x000fea0003800000 */
[----:B------:R-:W5:Y:S01]  /*0e60*/  LDS R6, [UR8+0x34] ;  /* 0x00003408ff067984 */ /* 0x000f620008000800 */
[----:B--234-:R-:W-:-:S03]  /*0e70*/  IMAD.WIDE R4, R11, 0x2, RZ ;  /* 0x000000020b047825 */ /* 0x01cfc600078e02ff */
[----:B-1----:R-:W1:Y:S02]  /*0e80*/  LDS R3, [UR8+0x1c] ;  /* 0x00001c08ff037984 */ /* 0x002e640008000800 */
[--C-:B------:R-:W-:Y:S02]  /*0e90*/  SHF.R.U32.HI R8, RZ, 0x4, R5.reuse ;  /* 0x00000004ff087819 */ /* 0x100fe40000011605 */
[----:B------:R-:W-:-:S05]  /*0ea0*/  SHF.R.U64 R4, R4, 0x4, R5 ;  /* 0x0000000404047819 */ /* 0x000fca0000001205 */
[----:B------:R2:W-:Y:S01]  /*0eb0*/  STS [UR8+0xc], R4 ;  /* 0x00000c04ff007988 */ /* 0x0005e20008000808 */
[----:B-----5:R-:W-:Y:S02]  /*0ec0*/  LOP3.LUT R6, R6, 0x7, RZ, 0xb8, !PT ;  /* 0x0000000706067812 */ /* 0x020fe400078eb8ff */
[----:B-1----:R-:W-:-:S03]  /*0ed0*/  LOP3.LUT R3, R3, 0xf, R8, 0xb8, !PT ;  /* 0x0000000f03037812 */ /* 0x002fc600078eb808 */
[----:B------:R2:W-:Y:S04]  /*0ee0*/  STS [UR8+0x34], R6 ;  /* 0x00003406ff007988 */ /* 0x0005e80008000808 */
[----:B------:R2:W-:Y:S02]  /*0ef0*/  STS [UR8+0x1c], R3 ;  /* 0x00001c03ff007988 */ /* 0x0005e40008000808 */
.L_x_35:
[----:B------:R-:W-:Y:S05]  /*0f00*/  BSYNC B3 ;  /* 0x0000000000037941 */ /* 0x000fea0003800000 */
.L_x_34:
[----:B------:R-:W-:Y:S04]  /*0f10*/  BSSY B4, `(.L_x_36) ;  /* 0x000001a000047945 */ /* 0x000fe80003800000 */
[----:B------:R-:W-:Y:S04]  /*0f20*/  BSSY B3, `(.L_x_37) ;  /* 0x0000015000037945 */ /* 0x000fe80003800000 */
[----:B------:R-:W-:Y:S05]  /*0f30*/  @P4 BRA `(.L_x_38) ;  /* 0x0000000000204947 */ /* 0x000fea0003800000 */
[----:B-12---:R-:W1:Y:S02]  /*0f40*/  LDS R3, [UR8+0x34] ;  /* 0x00003408ff037984 */ /* 0x006e640008000800 */
[----:B-1----:R-:W-:-:S05]  /*0f50*/  LOP3.LUT R3, R3, 0x38, RZ, 0xb8, !PT ;  /* 0x0000003803037812 */ /* 0x002fca00078eb8ff */
[----:B------:R1:W-:Y:S01]  /*0f60*/  STS [UR8+0x34], R3 ;  /* 0x00003403ff007988 */ /* 0x0003e20008000808 */
[----:B------:R-:W-:Y:S05]  /*0f70*/  @P4 BRA `(.L_x_39) ;  /* 0x0000000000204947 */ /* 0x000fea0003800000 */
[----:B-1----:R-:W1:Y:S01]  /*0f80*/  LDS R3, [UR8+0x8] ;  /* 0x00000808ff037984 */ /* 0x002e620008000800 */
[----:B---34-:R-:W-:-:S05]  /*0f90*/  IMAD.MOV.U32 R4, RZ, RZ, 0x780 ;  /* 0x00000780ff047424 */ /* 0x018fca00078e00ff */
[----:B-1----:R-:W-:-:S05]  /*0fa0*/  LOP3.LUT R3, R3, 0x300, R4, 0xd8, !PT ;  /* 0x0000030003037812 */ /* 0x002fca00078ed804 */
[----:B------:R1:W-:Y:S02]  /*0fb0*/  STS [UR8+0x8], R3 ;  /* 0x00000803ff007988 */ /* 0x0003e40008000808 */
.L_x_38:
[----:B------:R-:W-:Y:S05]  /*0fc0*/  @P4 BRA `(.L_x_40) ;  /* 0x0000000000284947 */ /* 0x000fea0003800000 */
[----:B-12---:R-:W1:Y:S02]  /*0fd0*/  LDS R3, [UR8+0x8] ;  /* 0x00000808ff037984 */ /* 0x006e640008000800 */
[----:B-1----:R-:W-:-:S05]  /*0fe0*/  LOP3.LUT R3, R3, 0x1800, RZ, 0xb8, !PT ;  /* 0x0000180003037812 */ /* 0x002fca00078eb8ff */
[----:B------:R2:W-:Y:S02]  /*0ff0*/  STS [UR8+0x8], R3 ;  /* 0x00000803ff007988 */ /* 0x0005e40008000808 */
.L_x_39:
[----:B------:R-:W-:Y:S05]  /*1000*/  @P4 BREAK B3 ;  /* 0x0000000000034942 */ /* 0x000fea0003800000 */
[----:B------:R-:W-:Y:S05]  /*1010*/  @P4 BRA `(.L_x_41) ;  /* 0x0000000000244947 */ /* 0x000fea0003800000 */
[----:B-12---:R-:W1:Y:S01]  /*1020*/  LDS R3, [UR8+0x8] ;  /* 0x00000808ff037984 */ /* 0x006e620008000800 */
[----:B---34-:R-:W-:-:S05]  /*1030*/  IMAD.MOV.U32 R4, RZ, RZ, 0x6000 ;  /* 0x00006000ff047424 */ /* 0x018fca00078e00ff */
[----:B-1----:R-:W-:-:S04]  /*1040*/  LOP3.LUT R3, R3, 0x6000, R4, 0xd8, !PT ;  /* 0x0000600003037812 */ /* 0x002fc800078ed804 */
[----:B------:R-:W-:-:S05]  /*1050*/  LOP3.LUT R3, R3, 0x400000, RZ, 0xb8, !PT ;  /* 0x0040000003037812 */ /* 0x000fca00078eb8ff */
[----:B------:R1:W-:Y:S02]  /*1060*/  STS [UR8+0x8], R3 ;  /* 0x00000803ff007988 */ /* 0x0003e40008000808 */
.L_x_40:
[----:B------:R-:W-:Y:S05]  /*1070*/  BSYNC B3 ;  /* 0x0000000000037941 */ /* 0x000fea0003800000 */
.L_x_37:
[----:B-12---:R-:W1:Y:S02]  /*1080*/  @!P4 LDS R3, [UR8+0x8] ;  /* 0x00000808ff03c984 */ /* 0x006e640008000800 */
[----:B-1----:R-:W-:-:S05]  /*1090*/  @!P4 LOP3.LUT R3, R3, 0x8000, RZ, 0xb8, !PT ;  /* 0x000080000303c812 */ /* 0x002fca00078eb8ff */
[----:B------:R1:W-:Y:S02]  /*10a0*/  @!P4 STS [UR8+0x8], R3 ;  /* 0x00000803ff00c988 */ /* 0x0003e40008000808 */
.L_x_41:
[----:B------:R-:W-:Y:S05]  /*10b0*/  BSYNC B4 ;  /* 0x0000000000047941 */ /* 0x000fea0003800000 */
.L_x_36:
[----:B------:R-:W-:Y:S05]  /*10c0*/  WARPSYNC.ALL ;  /* 0x0000000000007948 */ /* 0x000fea0003800000 */
[----:B------:R-:W-:Y:S01]  /*10d0*/  NOP ;  /* 0x0000000000007918 */ /* 0x000fe20000000000 */
[----:B------:R-:W-:Y:S01]  /*10e0*/  VIADD R5, R2, 0x3f ;  /* 0x0000003f02057836 */ /* 0x000fe20000000000 */
[----:B------:R-:W-:Y:S02]  /*10f0*/  USHF.L.U32 UR19, UR19, 0x7, URZ ;  /* 0x0000000713137899 */ /* 0x000fe4000800063f */
[----:B------:R-:W-:Y:S02]  /*1100*/  USHF.L.U32 UR22, UR22, 0x6, URZ ;  /* 0x0000000616167899 */ /* 0x000fe4000800063f */
[----:B------:R-:W-:Y:S01]  /*1110*/  ISETP.GT.AND P5, PT, R5, 0x3f, PT ;  /* 0x0000003f0500780c */ /* 0x000fe20003fa4270 */
[----:B------:R-:W-:-:S03]  /*1120*/  UMOV UR4, 0x1 ;  /* 0x0000000100047882 */ /* 0x000fc60000000000 */
[----:B------:R-:W-:Y:S01]  /*1130*/  ISETP.EQ.U32.AND P6, PT, R0, RZ, P5 ;  /* 0x000000ff0000720c */ /* 0x000fe20002fc2070 */
[----:B------:R-:W-:-:S12]  /*1140*/  @P0 BRA `(.L_x_42) ;  /* 0x0000000000280947 */ /* 0x000fd80003800000 */
[----:B------:R-:W1:Y:S01]  /*1150*/  S2R R2, SR_LANEID ;  /* 0x0000000000027919 */ /* 0x000e620000000000 */
[----:B------:R-:W-:Y:S01]  /*1160*/  NOP ;  /* 0x0000000000007918 */ /* 0x000fe20000000000 */
[----:B-1-34-:R-:W-:-:S05]  /*1170*/  IMAD.SHL.U32 R4, R2, 0x4, RZ ;  /* 0x0000000402047824 */ /* 0x01afca00078e00ff */
[----:B------:R-:W1:Y:S01]  /*1180*/  LDS R7, [R4+UR8] ;  /* 0x0000000804077984 */ /* 0x000e620008000800 */
[----:B------:R-:W-:-:S05]  /*1190*/  IADD3 R2, P1, R4, UR34, RZ ;  /* 0x0000002204027c10 */ /* 0x000fca000ff3e0ff */
[----:B--2---:R-:W-:-:S05]  /*11a0*/  IMAD.X R3, RZ, RZ, UR35, P1 ;  /* 0x00000023ff037e24 */ /* 0x004fca00088e06ff */
[----:B-1----:R1:W5:Y:S01]  /*11b0*/  ATOMG.E.EXCH.STRONG.GPU PT, RZ, [R2], R7 ;  /* 0x0000000702ff73a8 */ /* 0x00236200041ee100 */
[----:B------:R-:W-:-:S04]  /*11c0*/  DEPBAR {5,4,3,2,1,0} ;  /* 0x0000003f0000791a */ /* 0x000fc80000000000 */
[----:B------:R1:W-:Y:S01]  /*11d0*/  UTMACCTL.IV [UR34] ;  /* 0x00000000220079b9 */ /* 0x0003e20008000000 */
[----:B------:R-:W-:Y:S01]  /*11e0*/  NOP ;  /* 0x0000000000007918 */ /* 0x000fe20000000000 */
.L_x_42:
[----:B------:R-:W-:Y:S05]  /*11f0*/  @P0 BRA `(.L_x_43) ;  /* 0x00000000000c0947 */ /* 0x000fea0003800000 */
[----:B------:R0:W-:Y:S01]  /*1200*/  UTMACMDFLUSH ;  /* 0x00000000000079b7 */ /* 0x0001e20000000000 */
[----:B------:R-:W-:Y:S05]  /*1210*/  @P0 BRA `(.L_x_43) ;  /* 0x0000000000040947 */ /* 0x000fea0003800000 */
[----:B------:R-:W-:-:S04]  /*1220*/  DEPBAR.LE SB0, 0x0 ;  /* 0x000080000000791a */ /* 0x000fc80000000000 */
.L_x_43:
[----:B-----5:R-:W-:Y:S01]  /*1230*/  BAR.SYNC.DEFER_BLOCKING 0x0 ;  /* 0x0000000000007b1d */ /* 0x020fe20000010000 */
[----:B-1----:R-:W-:Y:S01]  /*1240*/  @P6 IMAD.MOV.U32 R2, RZ, RZ, 0x2000 ;  /* 0x00002000ff026424 */ /* 0x002fe200078e00ff */
[----:B------:R-:W-:Y:S01]  /*1250*/  ELECT P0, URZ, PT ;  /* 0x00000000003f782f */ /* 0x000fe20003800000 */
[----:B------:R-:W-:-:S03]  /*1260*/  UIADD3 UR9, UR8, 0x9000, URZ ;  /* 0x0000900008097890 */ /* 0x000fc6000fffe03f */
[----:B------:R-:W-:Y:S01]  /*1270*/  VOTEU.ALL UP0, P4 ;  /* 0x00000000003f7886 */ /* 0x000fe20002000000 */
[----:B------:R-:W-:Y:S01]  /*1280*/  VOTEU.ALL UP1, P4 ;  /* 0x00000000003f7886 */ /* 0x000fe20002020000 */
[----:B------:R-:W-:Y:S01]  /*1290*/  VOTEU.ALL UP2, P4 ;  /* 0x00000000003f7886 */ /* 0x000fe20002040000 */
[----:B------:R-:W-:Y:S01]  /*12a0*/  VOTEU.ALL UP3, P4 ;  /* 0x00000000003f7886 */ /* 0x000fe20002060000 */
[----:B------:R-:W-:Y:S01]  /*12b0*/  VOTEU.ALL UP4, P4 ;  /* 0x00000000003f7886 */ /* 0x000fe20002080000 */
[----:B------:R-:W-:-:S04]  /*12c0*/  @!UP0 UIADD3 UR10, -UR4, 0x100000, URZ ;  /* 0x00100000040a8890 */ /* 0x000fc8000fffe13f */
[----:B------:R-:W-:Y:S02]  /*12d0*/  @!UP0 USHF.L.U32 UR11, UR10, 0xb, URZ ;  /* 0x0000000b0a0b8899 */ /* 0x000fe4000800063f */
[----:B------:R-:W-:Y:S01]  /*12e0*/  @!UP0 USHF.L.U32 UR10, UR10, 0x1, URZ ;  /* 0x000000010a0a8899 */ /* 0x000fe2000800063f */
[----:B------:R-:W-:Y:S01]  /*12f0*/  VOTEU.ALL UP5, P4 ;  /* 0x00000000003f7886 */ /* 0x000fe200020a0000 */
[----:B------:R-:W-:-:S04]  /*1300*/  @!UP0 UIADD3 UR12, -UR4, 0x100000, URZ ;  /* 0x00100000040c8890 */ /* 0x000fc8000fffe13f */
[----:B------:R-:W-:Y:S02]  /*1310*/  @!UP0 USHF.L.U32 UR13, UR12, 0xb, URZ ;  /* 0x0000000b0c0d8899 */ /* 0x000fe4000800063f */
[----:B------:R-:W-:Y:S01]  /*1320*/  @!UP0 USHF.L.U32 UR12, UR12, 0x1, URZ ;  /* 0x000000010c0c8899 */ /* 0x000fe2000800063f */
[----:B------:R-:W-:Y:S01]  /*1330*/  ELECT P1, URZ, PT ;  /* 0x00000000003f782f */ /* 0x000fe20003820000 */
        /* <DEDUP_REMOVED lines=11> */
[----:B------:R-:W-:Y:S01]  /*13f0*/  UMOV UR27, UR19 ;  /* 0x00000013001b7c82 */ /* 0x000fe20008000000 */
[C---:B------:R-:W-:Y:S02]  /*1400*/  ISETP.GT.AND P0, PT, R5.reuse, 0x3f, P0 ;  /* 0x0000003f0500780c */ /* 0x040fe40000704270 */
[----:B------:R-:W-:Y:S01]  /*1410*/  ISETP.GT.AND P1, PT, R5, 0x3f, P1 ;  /* 0x0000003f0500780c */ /* 0x000fe20000f24270 */
[----:B------:R-:W1:Y:S02]  /*1420*/  FENCE.VIEW.ASYNC.S ;  /* 0x00000000000073c6 */ /* 0x000e640000000000 */
[----:B-1----:R1:W2:Y:S02]  /*1430*/  @!UP1 SYNCS.EXCH.64 URZ, [UR8+0x9000], UR10 ;  /* 0x0090000a083f95b2 */ /* 0x0022a40008000100 */
[----:B--2---:R-:W-:Y:S01]  /*1440*/  BAR.SYNC.DEFER_BLOCKING 0x0 ;  /* 0x0000000000007b1d */ /* 0x004fe20000010000 */
[----:B------:R-:W-:-:S02]  /*1450*/  ISETP.LT.U32.AND P0, PT, R0, 0x20, P0 ;  /* 0x000000200000780c */ /* 0x000fc40000701070 */
[C---:B------:R-:W-:Y:S02]  /*1460*/  ISETP.LT.U32.AND P1, PT, R0.reuse, 0x20, P1 ;  /* 0x000000200000780c */ /* 0x040fe40000f21070 */
[C---:B------:R-:W-:Y:S02]  /*1470*/  ISETP.GT.AND P2, PT, R5.reuse, 0x7f, P2 ;  /* 0x0000007f0500780c */ /* 0x040fe40001744270 */
[----:B------:R-:W-:Y:S02]  /*1480*/  ISETP.GT.AND P3, PT, R5, 0x7f, P3 ;  /* 0x0000007f0500780c */ /* 0x000fe40001f64270 */
[C---:B------:R-:W-:Y:S01]  /*1490*/  ISETP.LT.U32.AND P2, PT, R0.reuse, 0x20, P2 ;  /* 0x000000200000780c */ /* 0x040fe20001741070 */
[----:B-1----:R-:W-:Y:S01]  /*14a0*/  UMOV UR11, UR19 ;  /* 0x00000013000b7c82 */ /* 0x002fe20008000000 */
[----:B------:R-:W-:-:S03]  /*14b0*/  ISETP.LT.U32.AND P3, PT, R0, 0x20, P3 ;  /* 0x000000200000780c */ /* 0x000fc60001f61070 */
[----:B------:R-:W-:-:S05]  /*14c0*/  VOTEU.ANY UP1, P0 ;  /* 0x00000000003f7886 */ /* 0x000fca0000020100 */
[----:B------:R-:W-:-:S03]  /*14d0*/  @UP1 UMOV UR10, URZ ;  /* 0x0000003f000a1c82 */ /* 0x000fc60008000000 */
[----:B------:R-:W-:Y:S01]  /*14e0*/  VOTEU.ANY UP6, P2 ;  /* 0x00000000003f7886 */ /* 0x000fe200010c0100 */
[----:B------:R1:W2:Y:S02]  /*14f0*/  @!UP2 SYNCS.EXCH.64 URZ, [UR8+0x9008], UR12 ;  /* 0x0090080c083fa5b2 */ /* 0x0002a40008000100 */
[----:B--2---:R-:W-:Y:S06]  /*1500*/  BAR.SYNC.DEFER_BLOCKING 0x0 ;  /* 0x0000000000007b1d */ /* 0x004fec0000010000 */
[----:B------:R-:W-:Y:S01]  /*1510*/  VOTEU.ANY UP2, P1 ;  /* 0x00000000003f7886 */ /* 0x000fe20000840100 */
[----:B------:R-:W-:Y:S01]  /*1520*/  VOTEU.ANY UP0, P3 ;  /* 0x00000000003f7886 */ /* 0x000fe20001800100 */
[----:B------:R-:W-:Y:S01]  /*1530*/  VOTEU.ANY UP1, P3 ;  /* 0x00000000003f7886 */ /* 0x000fe20001820100 */
[----:B-1----:R-:W-:-:S02]  /*1540*/  UIADD3 UR13, UR8, 0x9020, URZ ;  /* 0x00009020080d7890 */ /* 0x002fc4000fffe03f */
[----:B------:R-:W-:Y:S02]  /*1550*/  UIADD3 UR12, UR8, 0x6000, URZ ;  /* 0x00006000080c7890 */ /* 0x000fe4000fffe03f */
[----:B------:R-:W-:Y:S02]  /*1560*/  @UP0 UIADD3 UR20, UR8, 0x7000, URZ ;  /* 0x0000700008140890 */ /* 0x000fe4000fffe03f */
[----:B------:R-:W-:Y:S01]  /*1570*/  @UP0 UIADD3 UR21, UR8, 0x9028, URZ ;  /* 0x0000902808150890 */ /* 0x000fe2000fffe03f */
[----:B------:R-:W-:Y:S01]  /*1580*/  @UP0 UMOV UR23, 0x40 ;  /* 0x0000004000170882 */ /* 0x000fe20000000000 */
[----:B------:R1:W2:Y:S01]  /*1590*/  @!UP3 SYNCS.EXCH.64 URZ, [UR8+0x9010], UR14 ;  /* 0x0090100e083fb5b2 */ /* 0x0002a20008000100 */
[----:B------:R-:W-:-:S05]  /*15a0*/  VOTEU.ANY UP3, P2 ;  /* 0x00000000003f7886 */ /* 0x000fca0001060100 */
[----:B------:R-:W-:Y:S02]  /*15b0*/  @UP3 UIADD3 UR24, UR8, 0x2000, URZ ;  /* 0x0000200008183890 */ /* 0x000fe4000fffe03f */
[----:B------:R-:W-:Y:S01]  /*15c0*/  @UP3 UIADD3 UR25, UR8, 0x9008, URZ ;  /* 0x0000900808193890 */ /* 0x000fe2000fffe03f */
[----:B------:R-:W-:Y:S01]  /*15d0*/  @UP3 UMOV UR26, 0x40 ;  /* 0x00000040001a3882 */ /* 0x000fe20000000000 */
[----:B-1----:R-:W-:Y:S01]  /*15e0*/  UMOV UR14, UR22 ;  /* 0x00000016000e7c82 */ /* 0x002fe20008000000 */
[----:B------:R-:W-:Y:S01]  /*15f0*/  @UP2 UMOV UR15, URZ ;  /* 0x0000003f000f2c82 */ /* 0x000fe20008000000 */
[----:B------:R-:W2:Y:S02]  /*1600*/  @!UP4 SYNCS.EXCH.64 URZ, [UR8+0x9020], UR16 ;  /* 0x00902010083fc5b2 */ /* 0x000ea40008000100 */
[----:B--2---:R-:W-:Y:S06]  /*1610*/  BAR.SYNC.DEFER_BLOCKING 0x0 ;  /* 0x0000000000007b1d */ /* 0x004fec0000010000 */
[----:B------:R-:W-:Y:S01]  /*1620*/  VOTEU.ANY UP4, P0 ;  /* 0x00000000003f7886 */ /* 0x000fe20000080100 */
[----:B------:R-:W-:-:S04]  /*1630*/  ISETP.GT.AND P0, PT, R5, 0x7f, PT ;  /* 0x0000007f0500780c */ /* 0x000fc80003f04270 */
[----:B------:R-:W-:Y:S01]  /*1640*/  ISETP.EQ.U32.AND P0, PT, R0, RZ, P0 ;  /* 0x000000ff0000720c */ /* 0x000fe20000702070 */
[----:B------:R-:W1:Y:S01]  /*1650*/  @!UP5 SYNCS.EXCH.64 URZ, [UR8+0x9028], UR4 ;  /* 0x00902804083fd5b2 */ /* 0x000e620008000100 */
[----:B------:R-:W-:Y:S01]  /*1660*/  VOTEU.ANY UP5, P1 ;  /* 0x00000000003f7886 */ /* 0x000fe200008a0100 */
[----:B-1----:R1:W-:Y:S01]  /*1670*/  @P6 SYNCS.ARRIVE.TRANS64 RZ, [UR8+0x9000], R2 ;  /* 0x00900002ffff69a7 */ /* 0x0023e20008000008 */
[----:B------:R2:W-:Y:S06]  /*1680*/  MEMBAR.ALL.CTA ;  /* 0x0000000000007992 */ /* 0x0005ec0000008000 */
[----:B--2---:R-:W2:Y:S01]  /*1690*/  FENCE.VIEW.ASYNC.S ;  /* 0x00000000000073c6 */ /* 0x004ea20000000000 */
[----:B-1----:R-:W-:Y:S01]  /*16a0*/  @P6 IMAD.MOV.U32 R2, RZ, RZ, 0x1000 ;  /* 0x00001000ff026424 */ /* 0x002fe200078e00ff */
[----:B--2---:R-:W-:Y:S06]  /*16b0*/  BAR.SYNC.DEFER_BLOCKING 0x0 ;  /* 0x0000000000007b1d */ /* 0x004fec0000010000 */
[----:B------:R1:W-:Y:S01]  /*16c0*/  @UP4 UTMALDG.2D [UR8], [UR6] ;  /* 0x00000008060045b4 */ /* 0x0003e20008008000 */
[----:B------:R2:W-:Y:S01]  /*16d0*/  @P6 SYNCS.ARRIVE.TRANS64 RZ, [UR8+0x9020], R2 ;  /* 0x00902002ffff69a7 */ /* 0x0005e20008000008 */
[----:B------:R-:W-:Y:S01]  /*16e0*/  BAR.SYNC.DEFER_BLOCKING 0x0 ;  /* 0x0000000000007b1d */ /* 0x000fe20000010000 */
[----:B--2---:R-:W-:-:S05]  /*16f0*/  @P0 IMAD.MOV.U32 R2, RZ, RZ, 0x2000 ;  /* 0x00002000ff020424 */ /* 0x004fca00078e00ff */
[----:B------:R1:W-:Y:S01]  /*1700*/  @UP5 UTMALDG.2D [UR12], [UR32] ;  /* 0x0000000c200055b4 */ /* 0x0003e20008008000 */
[----:B------:R2:W-:Y:S01]  /*1710*/  @P0 SYNCS.ARRIVE.TRANS64 RZ, [UR8+0x9008], R2 ;  /* 0x00900802ffff09a7 */ /* 0x0005e20008000008 */
[----:B------:R-:W-:Y:S01]  /*1720*/  BAR.SYNC.DEFER_BLOCKING 0x0 ;  /* 0x0000000000007b1d */ /* 0x000fe20000010000 */
[----:B--2---:R-:W-:-:S05]  /*1730*/  @P0 IMAD.MOV.U32 R2, RZ, RZ, 0x1000 ;  /* 0x00001000ff020424 */ /* 0x004fca00078e00ff */
[----:B------:R1:W-:Y:S01]  /*1740*/  @UP6 UTMALDG.2D [UR24], [UR6] ;  /* 0x00000018060065b4 */ /* 0x0003e20008008000 */
[----:B------:R1:W-:Y:S01]  /*1750*/  @P0 SYNCS.ARRIVE.TRANS64 RZ, [UR8+0x9028], R2 ;  /* 0x00902802ffff09a7 */ /* 0x0003e20008000008 */
[----:B------:R-:W-:Y:S06]  /*1760*/  BAR.SYNC.DEFER_BLOCKING 0x0 ;  /* 0x0000000000007b1d */ /* 0x000fec0000010000 */
[----:B------:R1:W-:Y:S01]  /*1770*/  @UP1 UTMALDG.2D [UR20], [UR32] ;  /* 0x00000014200015b4 */ /* 0x0003e20008008000 */
[----:B------:R-:W-:Y:S05]  /*1780*/  @P5 BRA `(.L_x_44) ;  /* 0x0000000000485947 */ /* 0x000fea0003800000 */
[----:B------:R-:W-:Y:S01]  /*1790*/  IMAD.SHL.U32 R99, R0, 0x40, RZ ;  /* 0x0000004000637824 */ /* 0x000fe200078e00ff */
[----:B------:R-:W-:Y:S01]  /*17a0*/  CS2R R62, SRZ ;  /* 0x00000000003e7805 */ /* 0x000fe2000001ff00 */
[----:B------:R-:W-:Y:S01]  /*17b0*/  IMAD.MOV.U32 R61, RZ, RZ, RZ ;  /* 0x000000ffff3d7224 */ /* 0x000fe200078e00ff */
[----:B------:R-:W-:Y:S02]  /*17c0*/  CS2R R28, SRZ ;  /* 0x00000000001c7805 */ /* 0x000fe4000001ff00 */
[----:B------:R-:W-:Y:S02]  /*17d0*/  CS2R R30, SRZ ;  /* 0x00000000001e7805 */ /* 0x000fe4000001ff00 */
[----:B------:R-:W-:Y:S02]  /*17e0*/  CS2R R68, SRZ ;  /* 0x0000000000447805 */ /* 0x000fe4000001ff00 */
[----:B------:R-:W-:Y:S02]  /*17f0*/  CS2R R70, SRZ ;  /* 0x0000000000467805 */ /* 0x000fe4000001ff00 */
[----:B------:R-:W-:-:S02]  /*1800*/  CS2R R36, SRZ ;  /* 0x0000000000247805 */ /* 0x000fc4000001ff00 */
[----:B------:R-:W-:Y:S02]  /*1810*/  CS2R R38, SRZ ;  /* 0x0000000000267805 */ /* 0x000fe4000001ff00 */
[----:B------:R-:W-:Y:S02]  /*1820*/  CS2R R76, SRZ ;  /* 0x00000000004c7805 */ /* 0x000fe4000001ff00 */
[----:B------:R-:W-:Y:S02]  /*1830*/  CS2R R78, SRZ ;  /* 0x00000000004e7805 */ /* 0x000fe4000001ff00 */
[----:B------:R-:W-:Y:S02]  /*1840*/  CS2R R44, SRZ ;  /* 0x00000000002c7805 */ /* 0x000fe4000001ff00 */
[----:B------:R-:W-:Y:S02]  /*1850*/  CS2R R46, SRZ ;  /* 0x00000000002e7805 */ /* 0x000fe4000001ff00 */
[----:B------:R-:W-:-:S02]  /*1860*/  CS2R R84, SRZ ;  /* 0x0000000000547805 */ /* 0x000fc4000001ff00 */
[----:B------:R-:W-:Y:S02]  /*1870*/  CS2R R86, SRZ ;  /* 0x0000000000567805 */ /* 0x000fe4000001ff00 */
[----:B------:R-:W-:Y:S02]  /*1880*/  CS2R R52, SRZ ;  /* 0x0000000000347805 */ /* 0x000fe4000001ff00 */
[----:B------:R-:W-:Y:S01]  /*1890*/  CS2R R54, SRZ ;  /* 0x0000000000367805 */ /* 0x000fe2000001ff00 */
[----:B------:R-:W-:Y:S06]  /*18a0*/  BRA `(.L_x_45) ;  /* 0x0000000c00cc7947 */ /* 0x000fec0003800000 */
.L_x_44:
[C---:B------:R-:W-:Y:S01]  /*18b0*/  IMAD.SHL.U32 R99, R0.reuse, 0x40, RZ ;  /* 0x0000004000637824 */ /* 0x040fe200078e00ff */
[----:B-1----:R-:W-:Y:S01]  /*18c0*/  SHF.R.S32.HI R2, RZ, 0x1f, R5 ;  /* 0x0000001fff027819 */ /* 0x002fe20000011405 */
[----:B------:R-:W-:Y:S01]  /*18d0*/  UIADD3 UR11, UR8, 0x8000, URZ ;  /* 0x00008000080b7890 */ /* 0x000fe2000fffe03f */
[C---:B------:R-:W-:Y:S01]  /*18e0*/  IMAD.SHL.U32 R103, R0.reuse, 0x8, RZ ;  /* 0x0000000800677824 */ /* 0x040fe200078e00ff */
[----:B------:R-:W-:Y:S01]  /*18f0*/  UIADD3 UR14, UR8, 0x8020, URZ ;  /* 0x00008020080e7890 */ /* 0x000fe2000fffe03f */
[----:B------:R-:W-:Y:S01]  /*1900*/  LEA.HI R3, R0, R99, RZ, 0x1a ;  /* 0x0000006300037211 */ /* 0x000fe200078fd0ff */
[----:B------:R-:W-:Y:S01]  /*1910*/  USHF.R.U32.HI UR11, URZ, 0x4, UR11 ;  /* 0x000000043f0b7899 */ /* 0x000fe2000801160b */
[----:B------:R-:W-:Y:S01]  /*1920*/  LEA.HI R2, R2, R5, RZ, 0x6 ;  /* 0x0000000502027211 */ /* 0x000fe200078f30ff */
[----:B------:R-:W-:Y:S01]  /*1930*/  USHF.R.U32.HI UR14, URZ, 0x4, UR14 ;  /* 0x000000043f0e7899 */ /* 0x000fe2000801160e */
[----:B---34-:R-:W-:Y:S01]  /*1940*/  LOP3.LUT R4, R3, 0xfc1, RZ, 0xc0, !PT ;  /* 0x00000fc103047812 */ /* 0x018fe200078ec0ff */
[----:B------:R-:W-:Y:S01]  /*1950*/  USGXT.U32 UR11, UR11, 0xe ;  /* 0x0000000e0b0b789a */ /* 0x000fe20008000000 */
[----:B------:R-:W-:Y:S01]  /*1960*/  SHF.R.S32.HI R106, RZ, 0x6, R2 ;  /* 0x00000006ff6a7819 */ /* 0x000fe20000011402 */
[----:B------:R-:W-:Y:S01]  /*1970*/  USGXT.U32 UR14, UR14, 0xe ;  /* 0x0000000e0e0e789a */ /* 0x000fe20008000000 */
[----:B------:R-:W-:Y:S01]  /*1980*/  LOP3.LUT R103, R4, 0x30, R103, 0xf8, !PT ;  /* 0x0000003004677812 */ /* 0x000fe200078ef867 */
[----:B------:R-:W-:Y:S01]  /*1990*/  IMAD.MOV.U32 R98, RZ, RZ, RZ ;  /* 0x000000ffff627224 */ /* 0x000fe200078e00ff */
[----:B------:R-:W-:-:S02]  /*19a0*/  LOP3.LUT R104, R0, 0x7f, RZ, 0xc0, !PT ;  /* 0x0000007f00687812 */ /* 0x000fc400078ec0ff */
        /* <DEDUP_REMOVED lines=31> */
[----:B------:R-:W-:Y:S01]  /*1ba0*/  CS2R R54, SRZ ;  /* 0x0000000000367805 */ /* 0x000fe2000001ff00 */
[----:B------:R-:W-:Y:S01]  /*1bb0*/  VIADD R105, R106, 0xfffffffe ;  /* 0xfffffffe6a697836 */ /* 0x000fe20000000000 */
[C---:B------:R-:W-:Y:S01]  /*1bc0*/  LOP3.LUT R102, R103.reuse, 0x10, RZ, 0x3c, !PT ;  /* 0x0000001067667812 */ /* 0x040fe200078e3cff */
[----:B------:R-:W-:Y:S01]  /*1bd0*/  ULOP3.LUT UR26, UR11, 0x1000000, URZ, 0xfc, !UPT ;  /* 0x010000000b1a7892 */ /* 0x000fe2000f8efc3f */
[C---:B------:R-:W-:Y:S01]  /*1be0*/  LOP3.LUT R101, R103.reuse, 0x20, RZ, 0x3c, !PT ;  /* 0x0000002067657812 */ /* 0x040fe200078e3cff */
[----:B------:R-:W-:Y:S01]  /*1bf0*/  ULOP3.LUT UR30, UR14, 0x1000000, URZ, 0xfc, !UPT ;  /* 0x010000000e1e7892 */ /* 0x000fe2000f8efc3f */
[----:B------:R-:W-:Y:S01]  /*1c00*/  LOP3.LUT R100, R103, 0x30, RZ, 0x3c, !PT ;  /* 0x0000003067647812 */ /* 0x000fe200078e3cff */
[----:B------:R-:W-:Y:S01]  /*1c10*/  UMOV UR10, 0xffffffff ;  /* 0xffffffff000a7882 */ /* 0x000fe20000000000 */
[----:B------:R-:W-:Y:S01]  /*1c20*/  UMOV UR4, URZ ;  /* 0x0000003f00047c82 */ /* 0x000fe20008000000 */
[----:B------:R-:W-:Y:S01]  /*1c30*/  UMOV UR5, URZ ;  /* 0x0000003f00057c82 */ /* 0x000fe20008000000 */
[----:B------:R-:W-:Y:S01]  /*1c40*/  UMOV UR11, 0xffffffff ;  /* 0xffffffff000b7882 */ /* 0x000fe20000000000 */
[----:B------:R-:W-:Y:S01]  /*1c50*/  UMOV UR14, 0x1 ;  /* 0x00000001000e7882 */ /* 0x000fe20000000000 */
[----:B------:R-:W-:Y:S01]  /*1c60*/  UMOV UR27, 0x80000020 ;  /* 0x80000020001b7882 */ /* 0x000fe20000000000 */
[----:B------:R-:W-:-:S05]  /*1c70*/  UMOV UR31, 0x80000020 ;  /* 0x80000020001f7882 */ /* 0x000fca0000000000 */
.L_x_48:
[----:B------:R-:W-:Y:S02]  /*1c80*/  UIADD3 UR11, UR11, 0x1, URZ ;  /* 0x000000010b0b7890 */ /* 0x000fe4000fffe03f */
[----:B------:R-:W-:Y:S02]  /*1c90*/  UIADD3 UR10, UR10, 0x1, URZ ;  /* 0x000000010a0a7890 */ /* 0x000fe4000fffe03f */
[----:B------:R-:W-:-:S04]  /*1ca0*/  UISETP.GT.AND UP0, UPT, UR11, 0x2, UPT ;  /* 0x000000020b00788c */ /* 0x000fc8000bf04270 */
[----:B------:R-:W-:Y:S02]  /*1cb0*/  USEL UR15, URZ, 0x1, !UP0 ;  /* 0x000000013f0f7887 */ /* 0x000fe4000c000000 */
[----:B------:R-:W-:Y:S02]  /*1cc0*/  USEL UR11, UR11, URZ, !UP0 ;  /* 0x0000003f0b0b7287 */ /* 0x000fe4000c000000 */
[----:B------:R-:W-:Y:S02]  /*1cd0*/  ULOP3.LUT UR4, UR4, UR15, URZ, 0x3c, !UPT ;  /* 0x0000000f04047292 */ /* 0x000fe4000f8e3c3f */
[----:B------:R-:W-:Y:S02]  /*1ce0*/  ULEA UR16, UR11, UR9, 0x3 ;  /* 0x000000090b107291 */ /* 0x000fe4000f8e183f */
[----:B------:R-:W-:Y:S02]  /*1cf0*/  USHF.L.U32 UR15, UR4, 0x1f, URZ ;  /* 0x0000001f040f7899 */ /* 0x000fe4000800063f */
[----:B------:R-:W-:-:S04]  /*1d00*/  UISETP.GT.AND UP0, UPT, UR10, 0x1, UPT ;  /* 0x000000010a00788c */ /* 0x000fc8000bf04270 */
[----:B--2---:R-:W-:Y:S01]  /*1d10*/  IMAD.U32 R3, RZ, RZ, UR15 ;  /* 0x0000000fff037e24 */ /* 0x004fe2000f8e00ff */
[----:B------:R-:W-:Y:S02]  /*1d20*/  USEL UR15, URZ, 0x1, !UP0 ;  /* 0x000000013f0f7887 */ /* 0x000fe4000c000000 */
[----:B------:R-:W-:Y:S01]  /*1d30*/  USEL UR10, UR10, URZ, !UP0 ;  /* 0x0000003f0a0a7287 */ /* 0x000fe2000c000000 */
[----:B------:R-:W1:Y:S03]  /*1d40*/  SYNCS.PHASECHK.TRANS64.TRYWAIT P0, [UR16], R3 ;  /* 0x00000003ff0075a7 */ /* 0x000e660008000150 */
[----:B------:R-:W-:Y:S01]  /*1d50*/  LOP3.LUT R98, R98, UR15, RZ, 0x3c, !PT ;  /* 0x0000000f62627c12 */ /* 0x000fe2000f8e3cff */
[----:B------:R-:W-:-:S04]  /*1d60*/  ULEA UR20, UR10, UR13, 0x3 ;  /* 0x0000000d0a147291 */ /* 0x000fc8000f8e183f */
[----:B------:R-:W-:Y:S01]  /*1d70*/  IMAD.U32 R2, R98, -0x80000000, RZ ;  /* 0x8000000062027824 */ /* 0x000fe200078e00ff */
[----:B-1----:R-:W-:Y:S07]  /*1d80*/  @!P0 BRA `(.L_x_46) ;  /* 0x0000000c00588947 */ /* 0x002fee0003800000 */
.L_x_51:
[----:B------:R-:W-:Y:S01]  /*1d90*/  BAR.SYNC.DEFER_BLOCKING 0x0 ;  /* 0x0000000000007b1d */ /* 0x000fe20000010000 */
[----:B------:R-:W-:Y:S01]  /*1da0*/  UIADD3 UR36, UR36, 0x1, URZ ;  /* 0x0000000124247890 */ /* 0x000fe2000fffe03f */
[----:B------:R-:W-:Y:S01]  /*1db0*/  ISETP.LE.AND P2, PT, R105, UR5, PT ;  /* 0x0000000569007c0c */ /* 0x000fe2000bf43270 */
[----:B------:R-:W-:Y:S02]  /*1dc0*/  UIADD3 UR14, UR14, 0x1, URZ ;  /* 0x000000010e0e7890 */ /* 0x000fe4000fffe03f */
[----:B------:R-:W-:Y:S02]  /*1dd0*/  UISETP.GT.AND UP1, UPT, UR36, 0x1, UPT ;  /* 0x000000012400788c */ /* 0x000fe4000bf24270 */
[----:B------:R-:W-:Y:S02]  /*1de0*/  UISETP.GT.AND UP0, UPT, UR14, 0x2, UPT ;  /* 0x000000020e00788c */ /* 0x000fe4000bf04270 */
[----:B------:R-:W-:Y:S02]  /*1df0*/  USEL UR36, UR36, URZ, !UP1 ;  /* 0x0000003f24247287 */ /* 0x000fe4000c800000 */
[----:B------:R-:W-:-:S02]  /*1e00*/  USEL UR14, UR14, URZ, !UP0 ;  /* 0x0000003f0e0e7287 */ /* 0x000fc4000c000000 */
[----:B------:R-:W-:Y:S01]  /*1e10*/  ULEA UR17, UR11, UR8, 0xd ;  /* 0x000000080b117291 */ /* 0x000fe2000f8e683f */
[----:B------:R-:W1:Y:S02]  /*1e20*/  SYNCS.PHASECHK.TRANS64.TRYWAIT P0, [UR20], R2 ;  /* 0x00000002ff0075a7 */ /* 0x000e640008000154 */
[----:B-1----:R-:W-:Y:S09]  /*1e30*/  @!P0 BRA `(.L_x_47) ;  /* 0x0000000c00388947 */ /* 0x002ff20003800000 */
.L_x_52:
[----:B------:R-:W-:Y:S01]  /*1e40*/  ULEA UR15, UR10, UR12, 0xc ;  /* 0x0000000c0a0f7291 */ /* 0x000fe2000f8e603f */
[C---:B------:R-:W-:Y:S01]  /*1e50*/  LOP3.LUT R109, R104.reuse, 0x10, RZ, 0x3c, !PT ;  /* 0x00000010686d7812 */ /* 0x040fe200078e3cff */
[----:B------:R-:W-:Y:S01]  /*1e60*/  UMOV UR25, 0x80000020 ;  /* 0x8000002000197882 */ /* 0x000fe20000000000 */
[C---:B------:R-:W-:Y:S01]  /*1e70*/  LOP3.LUT R108, R104.reuse, 0x20, RZ, 0x3c, !PT ;  /* 0x00000020686c7812 */ /* 0x040fe200078e3cff */
[----:B------:R-:W-:Y:S01]  /*1e80*/  UIADD3 UR16, UR17, 0x1000, URZ ;  /* 0x0000100011107890 */ /* 0x000fe2000fffe03f */
[----:B------:R-:W-:Y:S01]  /*1e90*/  LOP3.LUT R107, R104, 0x30, RZ, 0x3c, !PT ;  /* 0x00000030686b7812 */ /* 0x000fe200078e3cff */
[----:B------:R-:W-:Y:S01]  /*1ea0*/  UMOV UR29, 0x80000020 ;  /* 0x80000020001d7882 */ /* 0x000fe20000000000 */
[----:B------:R-:W-:Y:S01]  /*1eb0*/  ISETP.EQ.U32.AND P2, PT, R0, RZ, !P2 ;  /* 0x000000ff0000720c */ /* 0x000fe20005742070 */
[----:B------:R-:W-:Y:S01]  /*1ec0*/  USHF.R.U32.HI UR16, URZ, 0x4, UR16 ;  /* 0x000000043f107899 */ /* 0x000fe20008011610 */
[----:B------:R-:W1:Y:S01]  /*1ed0*/  LDS.U8 R97, [R104+UR15] ;  /* 0x0000000f68617984 */ /* 0x000e620008000000 */
[----:B------:R-:W-:-:S02]  /*1ee0*/  ELECT P0, URZ, PT ;  /* 0x00000000003f782f */ /* 0x000fc40003800000 */
[----:B------:R-:W-:Y:S01]  /*1ef0*/  USGXT.U32 UR16, UR16, 0xe ;  /* 0x0000000e1010789a */ /* 0x000fe20008000000 */
[----:B------:R-:W2:Y:S01]  /*1f00*/  LDS.U8 R2, [R109+UR15+0x80] ;  /* 0x0000800f6d027984 */ /* 0x000ea20008000000 */
[----:B------:R-:W-:Y:S01]  /*1f10*/  ISETP.GT.AND P0, PT, R105, UR5, P0 ;  /* 0x0000000569007c0c */ /* 0x000fe20008704270 */
[----:B------:R-:W-:Y:S02]  /*1f20*/  ULEA UR21, UR36, UR13, 0x3 ;  /* 0x0000000d24157291 */ /* 0x000fe4000f8e183f */
[----:B------:R-:W3:Y:S01]  /*1f30*/  LDS.U8 R3, [R108+UR15+0x100] ;  /* 0x0001000f6c037984 */ /* 0x000ee20008000000 */
[----:B------:R-:W-:Y:S02]  /*1f40*/  ISETP.LT.U32.AND P0, PT, R0, 0x20, P0 ;  /* 0x000000200000780c */ /* 0x000fe40000701070 */
[----:B------:R-:W-:Y:S01]  /*1f50*/  ELECT P1, URZ, PT ;  /* 0x00000000003f782f */ /* 0x000fe20003820000 */
[----:B------:R-:W4:Y:S01]  /*1f60*/  LDS.U8 R4, [R107+UR15+0x180] ;  /* 0x0001800f6b047984 */ /* 0x000f220008000000 */
[----:B------:R-:W-:-:S02]  /*1f70*/  ULEA UR20, UR36, UR12, 0xc ;  /* 0x0000000c24147291 */ /* 0x000fc4000f8e603f */
[----:B------:R-:W-:Y:S01]  /*1f80*/  ISETP.GT.AND P1, PT, R105, UR5, P1 ;  /* 0x0000000569007c0c */ /* 0x000fe20008f24270 */
[----:B------:R-:W-:Y:S01]  /*1f90*/  UIADD3 UR5, UR5, 0x1, URZ ;  /* 0x0000000105057890 */ /* 0x000fe2000fffe03f */
[----:B------:R-:W5:Y:S01]  /*1fa0*/  LDS.U8 R96, [R104+UR15+0x200] ;  /* 0x0002000f68607984 */ /* 0x000f620008000000 */
[----:B------:R-:W-:Y:S01]  /*1fb0*/  UMOV UR23, UR18 ;  /* 0x0000001200177c82 */ /* 0x000fe20008000000 */
[----:B------:R-:W-:Y:S02]  /*1fc0*/  ISETP.LT.U32.AND P1, PT, R0, 0x20, P1 ;  /* 0x000000200000780c */ /* 0x000fe40000f21070 */
[----:B------:R-:W1:Y:S01]  /*1fd0*/  LDS.U8 R5, [R109+UR15+0x280] ;  /* 0x0002800f6d057984 */ /* 0x000e620008000000 */
[----:B------:R-:W-:Y:S01]  /*1fe0*/  VOTEU.ANY UP0, P0 ;  /* 0x00000000003f7886 */ /* 0x000fe20000000100 */
[----:B------:R-:W-:Y:S02]  /*1ff0*/  ISETP.NE.U32.AND P0, PT, R106, UR5, PT ;  /* 0x000000056a007c0c */ /* 0x000fe4000bf05070 */
[----:B------:R-:W1:Y:S04]  /*2000*/  LDS.U8 R6, [R108+UR15+0x300] ;  /* 0x0003000f6c067984 */ /* 0x000e680008000000 */
[----:B------:R-:W1:Y:S03]  /*2010*/  LDS.U8 R7, [R107+UR15+0x380] ;  /* 0x0003800f6b077984 */ /* 0x000e660008000000 */
[----:B------:R-:W-:Y:S01]  /*2020*/  VOTEU.ANY UP1, P1 ;  /* 0x00000000003f7886 */ /* 0x000fe20000820100 */
[----:B------:R-:W1:Y:S04]  /*2030*/  LDS.U8 R95, [R104+UR15+0x400] ;  /* 0x0004000f685f7984 */ /* 0x000e680008000000 */
        /* <DEDUP_REMOVED lines=14> */
[----:B------:R-:W2:Y:S04]  /*2120*/  LDS.U8 R21, [R107+UR15+0xb80] ;  /* 0x000b800f6b157984 */ /* 0x000ea80008000000 */
[----:B------:R-:W3:Y:S04]  /*2130*/  LDS.U8 R22, [R104+UR15+0xc00] ;  /* 0x000c000f68167984 */ /* 0x000ee80008000000 */
[----:B------:R-:W4:Y:S04]  /*2140*/  LDS.U8 R23, [R109+UR15+0xc80] ;  /* 0x000c800f6d177984 */ /* 0x000f280008000000 */
[----:B------:R-:W5:Y:S04]  /*2150*/  LDS.U8 R88, [R108+UR15+0xd00] ;  /* 0x000d000f6c587984 */ /* 0x000f680008000000 */
[----:B------:R-:W5:Y:S04]  /*2160*/  LDS.U8 R89, [R107+UR15+0xd80] ;  /* 0x000d800f6b597984 */ /* 0x000f680008000000 */
[----:B------:R-:W5:Y:S04]  /*2170*/  LDS.U8 R90, [R104+UR15+0xe00] ;  /* 0x000e000f685a7984 */ /* 0x000f680008000000 */
[----:B------:R-:W5:Y:S04]  /*2180*/  LDS.U8 R91, [R109+UR15+0xe80] ;  /* 0x000e800f6d5b7984 */ /* 0x000f680008000000 */
[----:B------:R-:W5:Y:S04]  /*2190*/  LDS.U8 R92, [R108+UR15+0xf00] ;  /* 0x000f000f6c5c7984 */ /* 0x000f680008000000 */
[----:B------:R-:W5:Y:S01]  /*21a0*/  LDS.U8 R93, [R107+UR15+0xf80] ;  /* 0x000f800f6b5d7984 */ /* 0x000f620008000000 */
[----:B------:R-:W-:-:S03]  /*21b0*/  USHF.R.U32.HI UR15, URZ, 0x4, UR17 ;  /* 0x000000043f0f7899 */ /* 0x000fc60008011611 */
[----:B-1----:R-:W-:Y:S01]  /*21c0*/  STS.U8 [R103+UR8+0x8000], R97 ;  /* 0x0080006167007988 */ /* 0x002fe20008000008 */
[----:B------:R-:W-:-:S03]  /*21d0*/  USGXT.U32 UR15, UR15, 0xe ;  /* 0x0000000e0f0f789a */ /* 0x000fc60008000000 */
[----:B--2---:R1:W-:Y:S01]  /*21e0*/  STS.U8 [R103+UR8+0x8002], R2 ;  /* 0x0080020267007988 */ /* 0x0043e20008000008 */
[----:B------:R-:W-:Y:S02]  /*21f0*/  ULOP3.LUT UR24, UR15, 0x2000000, URZ, 0xfc, !UPT ;  /* 0x020000000f187892 */ /* 0x000fe4000f8efc3f */
[----:B------:R-:W-:Y:S01]  /*2200*/  UIADD3 UR15, UR17, 0x20, URZ ;  /* 0x00000020110f7890 */ /* 0x000fe2000fffe03f */
[----:B---3--:R2:W-:Y:S03]  /*2210*/  STS.U8 [R103+UR8+0x8004], R3 ;  /* 0x0080040367007988 */ /* 0x0085e60008000008 */
[----:B------:R-:W-:Y:S01]  /*2220*/  USHF.R.U32.HI UR15, URZ, 0x4, UR15 ;  /* 0x000000043f0f7899 */ /* 0x000fe2000801160f */
[----:B----4-:R2:W-:Y:S01]  /*2230*/  STS.U8 [R103+UR8+0x8006], R4 ;  /* 0x0080060467007988 */ /* 0x0105e20008000008 */
[----:B-1----:R-:W-:Y:S02]  /*2240*/  @P2 IMAD.MOV.U32 R2, RZ, RZ, 0x2000 ;  /* 0x00002000ff022424 */ /* 0x002fe400078e00ff */
[----:B------:R-:W-:Y:S01]  /*2250*/  USGXT.U32 UR15, UR15, 0xe ;  /* 0x0000000e0f0f789a */ /* 0x000fe20008000000 */
[----:B-----5:R2:W-:Y:S03]  /*2260*/  STS.U8 [R103+UR8+0x8008], R96 ;  /* 0x0080086067007988 */ /* 0x0205e60008000008 */
[----:B------:R-:W-:Y:S01]  /*2270*/  ULOP3.LUT UR28, UR15, 0x2000000, URZ, 0xfc, !UPT ;  /* 0x020000000f1c7892 */ /* 0x000fe2000f8efc3f */
[----:B------:R2:W-:Y:S01]  /*2280*/  STS.U8 [R103+UR8+0x800a], R5 ;  /* 0x00800a0567007988 */ /* 0x0005e20008000008 */
[----:B------:R-:W-:-:S02]  /*2290*/  UIADD3 UR15, UR17, 0x1020, URZ ;  /* 0x00001020110f7890 */ /* 0x000fc4000fffe03f */
[----:B------:R-:W-:Y:S01]  /*22a0*/  ULEA UR17, UR14, UR9, 0x3 ;  /* 0x000000090e117291 */ /* 0x000fe2000f8e183f */
[----:B------:R2:W-:Y:S01]  /*22b0*/  STS.U8 [R103+UR8+0x800c], R6 ;  /* 0x00800c0667007988 */ /* 0x0005e20008000008 */
[----:B------:R-:W-:-:S03]  /*22c0*/  USHF.R.U32.HI UR15, URZ, 0x4, UR15 ;  /* 0x000000043f0f7899 */ /* 0x000fc6000801160f */
[----:B------:R2:W-:Y:S01]  /*22d0*/  STS.U8 [R103+UR8+0x800e], R7 ;  /* 0x00800e0767007988 */ /* 0x0005e20008000008 */
[----:B------:R-:W-:-:S03]  /*22e0*/  USGXT.U32 UR15, UR15, 0xe ;  /* 0x0000000e0f0f789a */ /* 0x000fc60008000000 */
[----:B------:R2:W-:Y:S04]  /*22f0*/  STS.U8 [R102+UR8+0x8000], R95 ;  /* 0x0080005f66007988 */ /* 0x0005e80008000008 */
        /* <DEDUP_REMOVED lines=22> */
[----:B------:R2:W-:Y:S01]  /*2460*/  STS.U8 [R100+UR8+0x800e], R93 ;  /* 0x00800e5d64007988 */ /* 0x0005e20008000008 */
[----:B------:R1:W-:Y:S06]  /*2470*/  MEMBAR.ALL.CTA ;  /* 0x0000000000007992 */ /* 0x0003ec0000008000 */
[----:B-1----:R-:W1:Y:S02]  /*2480*/  FENCE.VIEW.ASYNC.S ;  /* 0x00000000000073c6 */ /* 0x002e640000000000 */
[----:B-1----:R-:W-:Y:S06]  /*2490*/  BAR.SYNC.DEFER_BLOCKING 0x0 ;  /* 0x0000000000007b1d */ /* 0x002fec0000010000 */
[----:B------:R-:W-:-:S06]  /*24a0*/  WARPGROUP.ARRIVE ;  /* 0x00000000000079c5 */ /* 0x000fcc0000000000 */
[----:B------:R-:W-:Y:S01]  /*24b0*/  QGMMA.64x64x32.F32.E5M2.E5M2 R56, gdesc[UR24], R56 ;  /* 0x00e00000183879f3 */ /* 0x000fe20008703838 */
[----:B------:R-:W-:Y:S01]  /*24c0*/  ULOP3.LUT UR24, UR16, 0x2000000, URZ, 0xfc, !UPT ;  /* 0x0200000010187892 */ /* 0x000fe2000f8efc3f */
[----:B------:R-:W-:Y:S01]  /*24d0*/  UMOV UR25, 0x80000020 ;  /* 0x8000002000197882 */ /* 0x000fe20000000000 */
[----:B------:R-:W-:Y:S01]  /*24e0*/  ULEA UR16, UR14, UR8, 0xd ;  /* 0x000000080e107291 */ /* 0x000fe2000f8e683f */
[----:B------:R-:W-:Y:S01]  /*24f0*/  QGMMA.64x64x32.F32.E5M2.E5M2 R56, gdesc[UR28], R56 ;  /* 0x00e000001c3879f3 */ /* 0x000fe20008703838 */
[----:B------:R-:W-:Y:S01]  /*2500*/  ULOP3.LUT UR28, UR15, 0x2000000, URZ, 0xfc, !UPT ;  /* 0x020000000f1c7892 */ /* 0x000fe2000f8efc3f */
[----:B------:R-:W-:-:S04]  /*2510*/  UMOV UR29, 0x80000020 ;  /* 0x80000020001d7882 */ /* 0x000fc80000000000 */
[----:B------:R-:W-:Y:S04]  /*2520*/  QGMMA.64x64x32.F32.E5M2.E5M2 R24, gdesc[UR24], R24 ;  /* 0x00e00000181879f3 */ /* 0x000fe80008703818 */
[----:B------:R-:W-:Y:S03]  /*2530*/  QGMMA.64x64x32.F32.E5M2.E5M2 R24, gdesc[UR28], R24, gsb0 ;  /* 0x00e000001c1879f3 */ /* 0x000fe60008003818 */
[----:B------:R-:W-:Y:S02]  /*2540*/  WARPGROUP.DEPBAR.LE gsb0, 0x0 ;  /* 0x00008000000079c5 */ /* 0x000fe40000010000 */
[----:B------:R1:W-:Y:S01]  /*2550*/  @P2 SYNCS.ARRIVE.TRANS64 RZ, [UR17], R2 ;  /* 0x00000002ffff29a7 */ /* 0x0003e20008000011 */
[----:B------:R-:W-:Y:S01]  /*2560*/  BAR.SYNC.DEFER_BLOCKING 0x0 ;  /* 0x0000000000007b1d */ /* 0x000fe20000010000 */
[----:B-1----:R-:W-:-:S05]  /*2570*/  @P2 IMAD.MOV.U32 R2, RZ, RZ, 0x1000 ;  /* 0x00001000ff022424 */ /* 0x002fca00078e00ff */
[----:B------:R1:W-:Y:S01]  /*2580*/  @UP0 UTMALDG.2D [UR16], [UR6] ;  /* 0x00000010060005b4 */ /* 0x0003e20008008000 */
[----:B------:R2:W-:Y:S01]  /*2590*/  @P2 SYNCS.ARRIVE.TRANS64 RZ, [UR21], R2 ;  /* 0x00000002ffff29a7 */ /* 0x0005e20008000015 */
[----:B------:R-:W-:Y:S01]  /*25a0*/  BAR.SYNC.DEFER_BLOCKING 0x0 ;  /* 0x0000000000007b1d */ /* 0x000fe20000010000 */
[----:B-1----:R-:W-:-:S05]  /*25b0*/  UIADD3 UR18, UR18, 0x40, URZ ;  /* 0x0000004012127890 */ /* 0x002fca000fffe03f */
[----:B------:R2:W-:Y:S01]  /*25c0*/  @UP1 UTMALDG.2D [UR20], [UR32] ;  /* 0x00000014200015b4 */ /* 0x0005e20008008000 */
[----:B------:R-:W-:Y:S06]  /*25d0*/  @P0 BRA `(.L_x_48) ;  /* 0xfffffff400a80947 */ /* 0x000fec000383ffff */
[----:B------:R-:W-:Y:S02]  /*25e0*/  F2FP.F16.F32.PACK_AB R55, R55, R54 ;  /* 0x000000363737723e */ /* 0x000fe400000000ff */
[----:B------:R-:W-:Y:S02]  /*25f0*/  F2FP.F16.F32.PACK_AB R87, R87, R86 ;  /* 0x000000565757723e */ /* 0x000fe400000000ff */
[----:B------:R-:W-:Y:S02]  /*2600*/  F2FP.F16.F32.PACK_AB R47, R47, R46 ;  /* 0x0000002e2f2f723e */ /* 0x000fe400000000ff */
[----:B------:R-:W-:Y:S02]  /*2610*/  F2FP.F16.F32.PACK_AB R79, R79, R78 ;  /* 0x0000004e4f4f723e */ /* 0x000fe400000000ff */
[----:B------:R-:W-:Y:S02]  /*2620*/  F2FP.F16.F32.PACK_AB R39, R39, R38 ;  /* 0x000000262727723e */ /* 0x000fe400000000ff */
[----:B------:R-:W-:-:S02]  /*2630*/  F2FP.F16.F32.PACK_AB R71, R71, R70 ;  /* 0x000000464747723e */ /* 0x000fc400000000ff */
        /* <DEDUP_REMOVED lines=25> */
[----:B------:R-:W-:-:S07]  /*27d0*/  F2FP.F16.F32.PACK_AB R60, R57, R56 ;  /* 0x00000038393c723e */ /* 0x000fce00000000ff */
.L_x_45:
[----:B------:R-:W-:Y:S01]  /*27e0*/  BAR.SYNC.DEFER_BLOCKING 0x0 ;  /* 0x0000000000007b1d */ /* 0x000fe20000010000 */
[C---:B-12---:R-:W-:Y:S02]  /*27f0*/  IMAD.SHL.U32 R2, R0.reuse, 0x80, RZ ;  /* 0x0000008000027824 */ /* 0x046fe400078e00ff */
[----:B------:R-:W-:-:S03]  /*2800*/  IMAD.SHL.U32 R3, R0, 0x10, RZ ;  /* 0x0000001000037824 */ /* 0x000fc600078e00ff */
[----:B------:R-:W-:Y:S01]  /*2810*/  LOP3.LUT R2, R2, 0x780, RZ, 0xc0, !PT ;  /* 0x0000078002027812 */ /* 0x000fe200078ec0ff */
[----:B------:R-:W-:Y:S03]  /*2820*/  BSSY B4, `(.L_x_49) ;  /* 0x0000009000047945 */ /* 0x000fe60003800000 */
[----:B------:R-:W-:-:S04]  /*2830*/  LOP3.LUT R3, R2, 0x70, R3, 0xf8, !PT ;  /* 0x0000007002037812 */ /* 0x000fc800078ef803 */
[----:B------:R-:W-:-:S04]  /*2840*/  LOP3.LUT R2, R3, 0x10, R0, 0x78, !PT ;  /* 0x0000001003027812 */ /* 0x000fc800078e7800 */
[----:B------:R-:W-:Y:S01]  /*2850*/  LOP3.LUT R2, R2, 0x1800, R99, 0xf8, !PT ;  /* 0x0000180002027812 */ /* 0x000fe200078ef863 */
[----:B------:R-:W1:Y:S02]  /*2860*/  @!P4 SYNCS.CCTL.IV [UR8+0x9020] ;  /* 0x00902000ff00c9b1 */ /* 0x000e640008000008 */
[----:B-1----:R-:W-:Y:S06]  /*2870*/  BAR.SYNC.DEFER_BLOCKING 0x0 ;  /* 0x0000000000007b1d */ /* 0x002fec0000010000 */
[----:B------:R-:W-:Y:S05]  /*2880*/  @P4 BRA `(.L_x_50) ;  /* 0x0000000000084947 */ /* 0x000fea0003800000 */
[----:B------:R-:W1:Y:S02]  /*2890*/  SYNCS.CCTL.IV [UR8+0x9028] ;  /* 0x00902800ff0079b1 */ /* 0x000e640008000008 */
[----:B-1----:R-:W1:Y:S02]  /*28a0*/  SYNCS.CCTL.IV [UR8+0x9000] ;  /* 0x00900000ff0079b1 */ /* 0x002e640008000008 */
.L_x_50:
[----:B------:R-:W-:Y:S05]  /*28b0*/  BSYNC B4 ;  /* 0x0000000000047941 */ /* 0x000fea0003800000 */
.L_x_49:
[----:B-1----:R-:W-:Y:S01]  /*28c0*/  BAR.SYNC.DEFER_BLOCKING 0x0 ;  /* 0x0000000000007b1d */ /* 0x002fe20000010000 */
[----:B------:R-:W-:Y:S02]  /*28d0*/  ELECT P0, URZ, PT ;  /* 0x00000000003f782f */ /* 0x000fe40003800000 */
[C---:B---34-:R-:W-:Y:S01]  /*28e0*/  LOP3.LUT R4, R2.reuse, 0x20, RZ, 0x3c, !PT ;  /* 0x0000002002047812 */ /* 0x058fe200078e3cff */
[----:B------:R-:W-:Y:S01]  /*28f0*/  VIADD R3, R2, UR8 ;  /* 0x0000000802037c36 */ /* 0x000fe20008000000 */
[----:B------:R-:W-:Y:S01]  /*2900*/  ISETP.LT.U32.AND P0, PT, R0, 0x20, P0 ;  /* 0x000000200000780c */ /* 0x000fe20000701070 */
[----:B------:R-:W-:Y:S01]  /*2910*/  UMOV UR9, UR22 ;  /* 0x0000001600097c82 */ /* 0x000fe20008000000 */
[----:B------:R-:W-:Y:S01]  /*2920*/  LOP3.LUT R0, R2, 0x40, RZ, 0x3c, !PT ;  /* 0x0000004002007812 */ /* 0x000fe200078e3cff */
[----:B------:R-:W-:Y:S01]  /*2930*/  VIADD R4, R4, UR8 ;  /* 0x0000000804047c36 */ /* 0x000fe20008000000 */
[----:B------:R-:W-:Y:S01]  /*2940*/  LOP3.LUT R2, R2, 0x60, RZ, 0x3c, !PT ;  /* 0x0000006002027812 */ /* 0x000fe200078e3cff */
[----:B------:R-:W-:-:S02]  /*2950*/  UMOV UR10, UR19 ;  /* 0x00000013000a7c82 */ /* 0x000fc40008000000 */
[----:B------:R-:W-:Y:S02]  /*2960*/  VIADD R0, R0, UR8 ;  /* 0x0000000800007c36 */ /* 0x000fe40008000000 */
[----:B------:R-:W-:-:S04]  /*2970*/  VIADD R2, R2, UR8 ;  /* 0x0000000802027c36 */ /* 0x000fc80008000000 */
[----:B------:R-:W-:Y:S01]  /*2980*/  VOTEU.ANY UP0, P0 ;  /* 0x00000000003f7886 */ /* 0x000fe20000000100 */
[----:B------:R-:W-:-:S04]  /*2990*/  VOTEU.ANY UP1, P0 ;  /* 0x00000000003f7886 */ /* 0x000fc80000020100 */
[----:B------:R-:W-:Y:S01]  /*29a0*/  @UP0 UMOV UR4, UR34 ;  /* 0x0000002200040c82 */ /* 0x000fe20008000000 */
[----:B------:R-:W1:Y:S02]  /*29b0*/  @!P4 SYNCS.CCTL.IV [UR8+0x9008] ;  /* 0x00900800ff00c9b1 */ /* 0x000e640008000008 */
[----:B-1----:R-:W-:Y:S06]  /*29c0*/  BAR.SYNC.DEFER_BLOCKING 0x0 ;  /* 0x0000000000007b1d */ /* 0x002fec0000010000 */
[----:B------:R-:W-:Y:S01]  /*29d0*/  @UP0 UMOV UR5, UR35 ;  /* 0x0000002300050c82 */ /* 0x000fe20008000000 */
[----:B------:R-:W1:Y:S02]  /*29e0*/  @!P4 SYNCS.CCTL.IV [UR8+0x9010] ;  /* 0x00901000ff00c9b1 */ /* 0x000e640008000008 */
[----:B-1----:R-:W-:Y:S04]  /*29f0*/  STSM.16.M88.4 [R3], R60 ;  /* 0x0000003c03007844 */ /* 0x002fe80000000200 */
[----:B------:R-:W-:Y:S04]  /*2a00*/  STSM.16.M88.4 [R3+0x2000], R28 ;  /* 0x0020001c03007844 */ /* 0x000fe80000000200 */
[----:B------:R-:W-:Y:S04]  /*2a10*/  STSM.16.M88.4 [R4], R68 ;  /* 0x0000004404007844 */ /* 0x000fe80000000200 */
[----:B------:R-:W-:Y:S04]  /*2a20*/  STSM.16.M88.4 [R4+0x2000], R36 ;  /* 0x0020002404007844 */ /* 0x000fe80000000200 */
[----:B------:R-:W-:Y:S04]  /*2a30*/  STSM.16.M88.4 [R0], R76 ;  /* 0x0000004c00007844 */ /* 0x000fe80000000200 */
[----:B------:R-:W-:Y:S04]  /*2a40*/  STSM.16.M88.4 [R0+0x2000], R44 ;  /* 0x0020002c00007844 */ /* 0x000fe80000000200 */
[----:B------:R-:W-:Y:S04]  /*2a50*/  STSM.16.M88.4 [R2], R84 ;  /* 0x0000005402007844 */ /* 0x000fe80000000200 */
[----:B------:R-:W-:Y:S01]  /*2a60*/  STSM.16.M88.4 [R2+0x2000], R52 ;  /* 0x0020003402007844 */ /* 0x000fe20000000200 */
[----:B------:R1:W-:Y:S06]  /*2a70*/  MEMBAR.ALL.CTA ;  /* 0x0000000000007992 */ /* 0x0003ec0000008000 */
[----:B-1----:R-:W1:Y:S02]  /*2a80*/  FENCE.VIEW.ASYNC.S ;  /* 0x00000000000073c6 */ /* 0x002e640000000000 */
[----:B-1----:R-:W-:Y:S06]  /*2a90*/  BAR.SYNC.DEFER_BLOCKING 0x0 ;  /* 0x0000000000007b1d */ /* 0x002fec0000010000 */
[----:B------:R1:W-:Y:S01]  /*2aa0*/  @UP1 UTMASTG.2D [UR8], [UR4] ;  /* 0x00000008040013b5 */ /* 0x0003e20008008000 */
[----:B------:R0:W-:Y:S01]  /*2ab0*/  UTMACMDFLUSH ;  /* 0x00000000000079b7 */ /* 0x0001e20000000000 */
[----:B------:R-:W-:-:S04]  /*2ac0*/  DEPBAR.LE SB0, 0x0 ;  /* 0x000080000000791a */ /* 0x000fc80000000000 */
[----:B------:R-:W-:Y:S06]  /*2ad0*/  BAR.SYNC.DEFER_BLOCKING 0x0 ;  /* 0x0000000000007b1d */ /* 0x000fec0000010000 */
[----:B-1----:R-:W-:Y:S05]  /*2ae0*/  EXIT ;  /* 0x000000000000794d */ /* 0x002fea0003800000 */
.L_x_46:
[----:B------:R-:W1:Y:S02]  /*2af0*/  SYNCS.PHASECHK.TRANS64.TRYWAIT P0, [UR16], R3 ;  /* 0x00000003ff0075a7 */ /* 0x000e640008000150 */
[----:B-1----:R-:W-:Y:S05]  /*2b00*/  @!P0 BRA `(.L_x_46) ;  /* 0xfffffffc00f88947 */ /* 0x002fea000383ffff */
[----:B------:R-:W-:Y:S05]  /*2b10*/  BRA `(.L_x_51) ;  /* 0xfffffff0009c7947 */ /* 0x000fea000383ffff */
.L_x_47:
[----:B------:R-:W1:Y:S02]  /*2b20*/  SYNCS.PHASECHK.TRANS64.TRYWAIT P0, [UR20], R2 ;  /* 0x00000002ff0075a7 */ /* 0x000e640008000154 */
[----:B-1----:R-:W-:Y:S05]  /*2b30*/  @!P0 BRA `(.L_x_47) ;  /* 0xfffffffc00f88947 */ /* 0x002fea000383ffff */
[----:B------:R-:W-:Y:S05]  /*2b40*/  BRA `(.L_x_52) ;  /* 0xfffffff000bc7947 */ /* 0x000fea000383ffff */
.L_x_53:
[----:B------:R-:W-:-:S00]  /*2b50*/  BRA `(.L_x_53) ;  /* 0xfffffffc00fc7947 */ /* 0x000fc0000383ffff */
[----:B------:R-:W-:-:S00]  /*2b60*/  NOP ;  /* 0x0000000000007918 */ /* 0x000fc00000000000 */
        /* <DEDUP_REMOVED lines=9> */
.L_x_54:


//--------------------- .nv.shared.matmul_kernel_make_tensor_desciptor --------------------------
	.section	.nv.shared.matmul_kernel_make_tensor_desciptor,"aw",@nobits
	.sectionflags	@""
	.align	16
	.zero		1024


//--------------------- .nv.shared.reserved.0     --------------------------
	.section	.nv.shared.reserved.0,"aw",@nobits
	.weak		__nv_reservedSMEM_offset_0_alias
	.size		__nv_reservedSMEM_offset_0_alias, 0, 0
	.other		__nv_reservedSMEM_offset_0_alias,@"STO_CUDA_RESERVED_SHARED STV_DEFAULT"
__nv_reservedSMEM_offset_0_alias:
	.zero		0


//--------------------- .nv.constant0.matmul_kernel_make_tensor_desciptor --------------------------
	.section	.nv.constant0.matmul_kernel_make_tensor_desciptor,"a",@progbits
	.sectionflags	@""
	.align	4
.nv.constant0.matmul_kernel_make_tensor_desciptor:
	.zero		584


//--------------------- SYMBOLS --------------------------

	.type		.nv.reservedSmem.offset0,@object
	.size		.nv.reservedSmem.offset0,0x4
